// auto-generated by cutlass_sweep.gemm — config: {"arch": "sm_100", "cluster_m": 1, "cluster_n": 1, "dtype": "fp16", "dtype_b": "fp16", "layout": "tn", "stages": 0, "tile_k": 64, "tile_m": 128, "tile_n": 64}
#include "cutlass/cutlass.h"
#include "cutlass/gemm/collective/collective_builder.hpp"
#include "cutlass/gemm/device/gemm_universal_adapter.h"
#include "cutlass/gemm/kernel/gemm_universal.hpp"
#include "cutlass/epilogue/collective/collective_builder.hpp"

using ElemA = cutlass::half_t;
using ElemB = cutlass::half_t;
using ElemCD = cutlass::half_t;
using Acc  = float;
using TileShape    = cute::Shape<cute::_128, cute::_64, cute::_64>;
using ClusterShape = cute::Shape<cute::_1, cute::_1, cute::_1>;

using CollectiveEpilogue = typename cutlass::epilogue::collective::CollectiveBuilder<
    cutlass::arch::Sm100, cutlass::arch::OpClassTensorOp,
    TileShape, ClusterShape,
    cutlass::epilogue::collective::EpilogueTileAuto,
    Acc, Acc,
    ElemCD, cutlass::layout::RowMajor, 128 / cutlass::sizeof_bits<ElemCD>::value,
    ElemCD, cutlass::layout::RowMajor, 128 / cutlass::sizeof_bits<ElemCD>::value,
    cutlass::epilogue::collective::EpilogueScheduleAuto
  >::CollectiveOp;

using CollectiveMainloop = typename cutlass::gemm::collective::CollectiveBuilder<
    cutlass::arch::Sm100, cutlass::arch::OpClassTensorOp,
    ElemA, cutlass::layout::ColumnMajor, 128 / cutlass::sizeof_bits<ElemA>::value,
    ElemB, cutlass::layout::RowMajor, 128 / cutlass::sizeof_bits<ElemB>::value,
    Acc,
    TileShape, ClusterShape,
    cutlass::gemm::collective::StageCountAutoCarveout<static_cast<int>(sizeof(typename CollectiveEpilogue::SharedStorage))>,
    cutlass::gemm::collective::KernelScheduleAuto
  >::CollectiveOp;

using GemmKernel = cutlass::gemm::kernel::GemmUniversal<
    cute::Shape<int,int,int,int>,
    CollectiveMainloop,
    CollectiveEpilogue
>;
using Gemm = cutlass::gemm::device::GemmUniversalAdapter<GemmKernel>;

// Force the device kernel symbol into the cubin without needing a host main.
auto* _anchor = &cutlass::device_kernel<GemmKernel>;


// ===== COMPILED SASS (sm_100a) =====

	.target	sm_100a

	.elftype	@"ET_EXEC"


//--------------------- .note.nv.tkinfo           --------------------------
	.section	.note.nv.tkinfo,"",@"SHT_NOTE"
	.sectionflags	@"SHF_NOTE_NV_TKINFO"
	.tkinfo
        /*0018*/ 	.word	0x00000002
        /*0030*/ 	.string	""
        /*0030*/ 	.string	"ptxas"
        /*0030*/ 	.string	"Cuda compilation tools, release 13.0, V13.0.88"
        /*0030*/ 	.string	"Build cuda_13.0.r13.0/compiler.36424714_0"
        /*0030*/ 	.string	"-arch sm_100a -m 64 "



//--------------------- .note.nv.cuinfo           --------------------------
	.section	.note.nv.cuinfo,"",@"SHT_NOTE"
	.sectionflags	@"SHF_NOTE_NV_CUINFO"
        /*0018*/ 	.short	0x0002
        /*001a*/ 	.short	0x0064
        /*001c*/ 	.short	0x0082
	.zero		2


//--------------------- .nv.info                  --------------------------
	.section	.nv.info,"",@"SHT_CUDA_INFO"
	.align	4


	//----- nvinfo : EIATTR_REGCOUNT
	.align		4
        /*0000*/ 	.byte	0x04, 0x2f
        /*0002*/ 	.short	(.L_19 - .L_18)
	.align		4
.L_18:
        /*0004*/ 	.word	index@(_ZN7cutlass13device_kernelINS_4gemm6kernel13GemmUniversalIN4cute5tupleIJiiiiEEENS1_10collective13CollectiveMmaINS1_35MainloopSm100TmaUmmaWarpSpecializedILi8ELi2ELi4ENS5_IJNS4_1CILi1EEESB_SB_EEEEENS5_IJNSA_ILi128EEENSA_ILi64EEESF_EEENS_6half_tENS5_IJSB_llEEESH_SI_NS4_8TiledMMAINS4_8MMA_AtomIJNS4_20SM100_MMA_F16BF16_SSISH_SH_fLi128ELi64ELNS4_4UMMA5MajorE1ELSN_1ELNSM_7ScaleInE0ELSO_0EEEEEENS4_6LayoutISC_NS5_IJNSA_ILi0EEESS_SS_EEEEENS5_IJNS4_10UnderscoreESV_SV_EEEEENS4_13SM90_TMA_LOADENS4_14ComposedLayoutINS4_7SwizzleILi3ELi4ELi3EEENS4_18smem_ptr_flag_bitsILi16EEENSR_INS5_IJSF_NSA_ILi8EEEEEENS5_IJSB_SF_EEEEEEEvNS4_8identityESY_S18_vS19_EENS_8epilogue10collective18CollectiveEpilogueINS1B_23Sm100TmaWarpSpecializedILi3ELi2ELi32ELb1ELb0EEEJSG_NS5_IJNSR_ISE_SB_EENSR_INSA_ILi32EEESB_EEEEESH_NS5_IJlSB_lEEESH_S1K_NS1B_6fusion15FusionCallbacksIS1F_NS1L_17LinearCombinationISH_fSH_fLNS_15FloatRoundStyleE2EEESG_S1J_JEEENS4_5SM1004TMEM4LOAD26SM100_TMEM_LOAD_32dp32b32xESY_NSZ_INS10_ILi2ELi4ELi3EEES13_NSR_INS5_IJS14_S1H_EEENS5_IJS1H_SB_EEEEEEENS4_39AutoVectorizingCopyWithAssumedAlignmentILi128EEENS4_14SM90_TMA_STOREES1Z_S21_S21_EEEvvEEEEvNT_6ParamsE)
        /*0008*/ 	.word	0x0000006f


	//----- nvinfo : EIATTR_FRAME_SIZE
	.align		4
.L_19:
        /*000c*/ 	.byte	0x04, 0x11
        /*000e*/ 	.short	(.L_21 - .L_20)
	.align		4
.L_20:
        /*0010*/ 	.word	index@($__internal_2_$__cuda_sm10x_tcgen05_guardrail_trap_unallocated_columns_being_dealloced)
        /*0014*/ 	.word	0x00000000


	//----- nvinfo : EIATTR_FRAME_SIZE
	.align		4
.L_21:
        /*0018*/ 	.byte	0x04, 0x11
        /*001a*/ 	.short	(.L_23 - .L_22)
	.align		4
.L_22:
        /*001c*/ 	.word	index@($__internal_1_$__cuda_sm10x_tcgen05_guardrail_trap_phase_invalid_during_alloc)
        /*0020*/ 	.word	0x00000000


	//----- nvinfo : EIATTR_FRAME_SIZE
	.align		4
.L_23:
        /*0024*/ 	.byte	0x04, 0x11
        /*0026*/ 	.short	(.L_25 - .L_24)
	.align		4
.L_24:
        /*0028*/ 	.word	index@($__internal_0_$__cuda_sm10x_tcgen05_guardrail_trap_col_being_dealloced_not_returned_by_alloc)
        /*002c*/ 	.word	0x00000000


	//----- nvinfo : EIATTR_FRAME_SIZE
	.align		4
.L_25:
        /*0030*/ 	.byte	0x04, 0x11
        /*0032*/ 	.short	(.L_27 - .L_26)
	.align		4
.L_26:
        /*0034*/ 	.word	index@(_ZN7cutlass13device_kernelINS_4gemm6kernel13GemmUniversalIN4cute5tupleIJiiiiEEENS1_10collective13CollectiveMmaINS1_35MainloopSm100TmaUmmaWarpSpecializedILi8ELi2ELi4ENS5_IJNS4_1CILi1EEESB_SB_EEEEENS5_IJNSA_ILi128EEENSA_ILi64EEESF_EEENS_6half_tENS5_IJSB_llEEESH_SI_NS4_8TiledMMAINS4_8MMA_AtomIJNS4_20SM100_MMA_F16BF16_SSISH_SH_fLi128ELi64ELNS4_4UMMA5MajorE1ELSN_1ELNSM_7ScaleInE0ELSO_0EEEEEENS4_6LayoutISC_NS5_IJNSA_ILi0EEESS_SS_EEEEENS5_IJNS4_10UnderscoreESV_SV_EEEEENS4_13SM90_TMA_LOADENS4_14ComposedLayoutINS4_7SwizzleILi3ELi4ELi3EEENS4_18smem_ptr_flag_bitsILi16EEENSR_INS5_IJSF_NSA_ILi8EEEEEENS5_IJSB_SF_EEEEEEEvNS4_8identityESY_S18_vS19_EENS_8epilogue10collective18CollectiveEpilogueINS1B_23Sm100TmaWarpSpecializedILi3ELi2ELi32ELb1ELb0EEEJSG_NS5_IJNSR_ISE_SB_EENSR_INSA_ILi32EEESB_EEEEESH_NS5_IJlSB_lEEESH_S1K_NS1B_6fusion15FusionCallbacksIS1F_NS1L_17LinearCombinationISH_fSH_fLNS_15FloatRoundStyleE2EEESG_S1J_JEEENS4_5SM1004TMEM4LOAD26SM100_TMEM_LOAD_32dp32b32xESY_NSZ_INS10_ILi2ELi4ELi3EEES13_NSR_INS5_IJS14_S1H_EEENS5_IJS1H_SB_EEEEEEENS4_39AutoVectorizingCopyWithAssumedAlignmentILi128EEENS4_14SM90_TMA_STOREES1Z_S21_S21_EEEvvEEEEvNT_6ParamsE)
        /*0038*/ 	.word	0x00000000


	//----- nvinfo : EIATTR_MIN_STACK_SIZE
	.align		4
.L_27:
        /*003c*/ 	.byte	0x04, 0x12
        /*003e*/ 	.short	(.L_29 - .L_28)
	.align		4
.L_28:
        /*0040*/ 	.word	index@(_ZN7cutlass13device_kernelINS_4gemm6kernel13GemmUniversalIN4cute5tupleIJiiiiEEENS1_10collective13CollectiveMmaINS1_35MainloopSm100TmaUmmaWarpSpecializedILi8ELi2ELi4ENS5_IJNS4_1CILi1EEESB_SB_EEEEENS5_IJNSA_ILi128EEENSA_ILi64EEESF_EEENS_6half_tENS5_IJSB_llEEESH_SI_NS4_8TiledMMAINS4_8MMA_AtomIJNS4_20SM100_MMA_F16BF16_SSISH_SH_fLi128ELi64ELNS4_4UMMA5MajorE1ELSN_1ELNSM_7ScaleInE0ELSO_0EEEEEENS4_6LayoutISC_NS5_IJNSA_ILi0EEESS_SS_EEEEENS5_IJNS4_10UnderscoreESV_SV_EEEEENS4_13SM90_TMA_LOADENS4_14ComposedLayoutINS4_7SwizzleILi3ELi4ELi3EEENS4_18smem_ptr_flag_bitsILi16EEENSR_INS5_IJSF_NSA_ILi8EEEEEENS5_IJSB_SF_EEEEEEEvNS4_8identityESY_S18_vS19_EENS_8epilogue10collective18CollectiveEpilogueINS1B_23Sm100TmaWarpSpecializedILi3ELi2ELi32ELb1ELb0EEEJSG_NS5_IJNSR_ISE_SB_EENSR_INSA_ILi32EEESB_EEEEESH_NS5_IJlSB_lEEESH_S1K_NS1B_6fusion15FusionCallbacksIS1F_NS1L_17LinearCombinationISH_fSH_fLNS_15FloatRoundStyleE2EEESG_S1J_JEEENS4_5SM1004TMEM4LOAD26SM100_TMEM_LOAD_32dp32b32xESY_NSZ_INS10_ILi2ELi4ELi3EEES13_NSR_INS5_IJS14_S1H_EEENS5_IJS1H_SB_EEEEEEENS4_39AutoVectorizingCopyWithAssumedAlignmentILi128EEENS4_14SM90_TMA_STOREES1Z_S21_S21_EEEvvEEEEvNT_6ParamsE)
        /*0044*/ 	.word	0x00000000
.L_29:


//--------------------- .nv.compat                --------------------------
	.section	.nv.compat,"",@"SHT_CUDA_COMPAT_INFO"
	.align	4
        /*0000*/ 	.byte	0x02, 0x09, 0x01, 0x00, 0x02, 0x02, 0x02, 0x00, 0x02, 0x05, 0x05, 0x00, 0x03, 0x07, 0x01, 0x01
        /*0010*/ 	.byte	0x02, 0x03, 0x01, 0x00, 0x02, 0x06, 0x01, 0x00, 0x04, 0x0b, 0x08, 0x00, 0x09, 0x00, 0x00, 0x00
        /*0020*/ 	.byte	0x00, 0x00, 0x00, 0x00


//--------------------- .nv.info._ZN7cutlass13device_kernelINS_4gemm6kernel13GemmUniversalIN4cute5tupleIJiiiiEEENS1_10collective13CollectiveMmaINS1_35MainloopSm100TmaUmmaWarpSpecializedILi8ELi2ELi4ENS5_IJNS4_1CILi1EEESB_SB_EEEEENS5_IJNSA_ILi128EEENSA_ILi64EEESF_EEENS_6half_tENS5_IJSB_llEEESH_SI_NS4_8TiledMMAINS4_8MMA_AtomIJNS4_20SM100_MMA_F16BF16_SSISH_SH_fLi128ELi64ELNS4_4UMMA5MajorE1ELSN_1ELNSM_7ScaleInE0ELSO_0EEEEEENS4_6LayoutISC_NS5_IJNSA_ILi0EEESS_SS_EEEEENS5_IJNS4_10UnderscoreESV_SV_EEEEENS4_13SM90_TMA_LOADENS4_14ComposedLayoutINS4_7SwizzleILi3ELi4ELi3EEENS4_18smem_ptr_flag_bitsILi16EEENSR_INS5_IJSF_NSA_ILi8EEEEEENS5_IJSB_SF_EEEEEEEvNS4_8identityESY_S18_vS19_EENS_8epilogue10collective18CollectiveEpilogueINS1B_23Sm100TmaWarpSpecializedILi3ELi2ELi32ELb1ELb0EEEJSG_NS5_IJNSR_ISE_SB_EENSR_INSA_ILi32EEESB_EEEEESH_NS5_IJlSB_lEEESH_S1K_NS1B_6fusion15FusionCallbacksIS1F_NS1L_17LinearCombinationISH_fSH_fLNS_15FloatRoundStyleE2EEESG_S1J_JEEENS4_5SM1004TMEM4LOAD26SM100_TMEM_LOAD_32dp32b32xESY_NSZ_INS10_ILi2ELi4ELi3EEES13_NSR_INS5_IJS14_S1H_EEENS5_IJS1H_SB_EEEEEEENS4_39AutoVectorizingCopyWithAssumedAlignmentILi128EEENS4_14SM90_TMA_STOREES1Z_S21_S21_EEEvvEEEEvNT_6ParamsE --------------------------
	.section	.nv.info._ZN7cutlass13device_kernelINS_4gemm6kernel13GemmUniversalIN4cute5tupleIJiiiiEEENS1_10collective13CollectiveMmaINS1_35MainloopSm100TmaUmmaWarpSpecializedILi8ELi2ELi4ENS5_IJNS4_1CILi1EEESB_SB_EEEEENS5_IJNSA_ILi128EEENSA_ILi64EEESF_EEENS_6half_tENS5_IJSB_llEEESH_SI_NS4_8TiledMMAINS4_8MMA_AtomIJNS4_20SM100_MMA_F16BF16_SSISH_SH_fLi128ELi64ELNS4_4UMMA5MajorE1ELSN_1ELNSM_7ScaleInE0ELSO_0EEEEEENS4_6LayoutISC_NS5_IJNSA_ILi0EEESS_SS_EEEEENS5_IJNS4_10UnderscoreESV_SV_EEEEENS4_13SM90_TMA_LOADENS4_14ComposedLayoutINS4_7SwizzleILi3ELi4ELi3EEENS4_18smem_ptr_flag_bitsILi16EEENSR_INS5_IJSF_NSA_ILi8EEEEEENS5_IJSB_SF_EEEEEEEvNS4_8identityESY_S18_vS19_EENS_8epilogue10collective18CollectiveEpilogueINS1B_23Sm100TmaWarpSpecializedILi3ELi2ELi32ELb1ELb0EEEJSG_NS5_IJNSR_ISE_SB_EENSR_INSA_ILi32EEESB_EEEEESH_NS5_IJlSB_lEEESH_S1K_NS1B_6fusion15FusionCallbacksIS1F_NS1L_17LinearCombinationISH_fSH_fLNS_15FloatRoundStyleE2EEESG_S1J_JEEENS4_5SM1004TMEM4LOAD26SM100_TMEM_LOAD_32dp32b32xESY_NSZ_INS10_ILi2ELi4ELi3EEES13_NSR_INS5_IJS14_S1H_EEENS5_IJS1H_SB_EEEEEEENS4_39AutoVectorizingCopyWithAssumedAlignmentILi128EEENS4_14SM90_TMA_STOREES1Z_S21_S21_EEEvvEEEEvNT_6ParamsE,"",@"SHT_CUDA_INFO"
	.sectionflags	@""
	.align	4


	//----- nvinfo : EIATTR_CUDA_API_VERSION
	.align		4
        /*0000*/ 	.byte	0x04, 0x37
        /*0002*/ 	.short	(.L_31 - .L_30)
.L_30:
        /*0004*/ 	.word	0x00000082


	//----- nvinfo : EIATTR_KPARAM_INFO
	.align		4
.L_31:
        /*0008*/ 	.byte	0x04, 0x17
        /*000a*/ 	.short	(.L_33 - .L_32)
.L_32:
        /*000c*/ 	.word	0x00000000
        /*0010*/ 	.short	0x0000
        /*0012*/ 	.short	0x0000
        /*0014*/ 	.byte	0x00, 0xf0, 0x01, 0x20


	//----- nvinfo : EIATTR_AT_ENTRY_FRAGMENTS
	.align		4
.L_33:
        /*0018*/ 	.byte	0x04, 0x4f
        /*001a*/ 	.short	(.L_35 - .L_34)


	//   ....[0]....
.L_34:
        /*001c*/ 	.word	0x00000006


	//----- nvinfo : EIATTR_RESERVED_SMEM_USED
	.align		4
.L_35:
        /*0020*/ 	.byte	0x01, 0x41
	.zero		2


	//----- nvinfo : EIATTR_SPARSE_MMA_MASK
	.align		4
        /*0024*/ 	.byte	0x03, 0x50
        /*0026*/ 	.short	0x0000


	//----- nvinfo : EIATTR_TCGEN05_1CTA_USED
	.align		4
        /*0028*/ 	.byte	0x01, 0x51
	.zero		2


	//----- nvinfo : EIATTR_MAXREG_COUNT
	.align		4
        /*002c*/ 	.byte	0x03, 0x1b
        /*002e*/ 	.short	0x00ff


	//----- nvinfo : EIATTR_NUM_BARRIERS
	.align		4
        /*0030*/ 	.byte	0x02, 0x4c
        /*0032*/ 	.byte	0x07
	.zero		1


	//----- nvinfo : EIATTR_EXTERNS
	.align		4
        /*0034*/ 	.byte	0x04, 0x0f
        /*0036*/ 	.short	(.L_37 - .L_36)


	//   ....[0]....
	.align		4
.L_36:
        /*0038*/ 	.word	index@(__assertfail)


	//----- nvinfo : EIATTR_MERCURY_ISA_VERSION
	.align		4
.L_37:
        /*003c*/ 	.byte	0x03, 0x5f
        /*003e*/ 	.short	0x0101


	//----- nvinfo : EIATTR_INT_WARP_WIDE_INSTR_OFFSETS
	.align		4
        /*0040*/ 	.byte	0x04, 0x31
        /*0042*/ 	.short	(.L_39 - .L_38)


	//   ....[0]....
.L_38:
        /*0044*/ 	.word	0x00001f00


	//   ....[1]....
        /*0048*/ 	.word	0x00003b70


	//   ....[2]....
        /*004c*/ 	.word	0x00003ba0


	//   ....[3]....
        /*0050*/ 	.word	0x00003bf0


	//   ....[4]....
        /*0054*/ 	.word	0x000044e0


	//   ....[5]....
        /*0058*/ 	.word	0x00004500


	//   ....[6]....
        /*005c*/ 	.word	0x000047d0


	//   ....[7]....
        /*0060*/ 	.word	0x00004900


	//----- nvinfo : EIATTR_COOP_GROUP_MASK_REGIDS
	.align		4
.L_39:
        /*0064*/ 	.byte	0x04, 0x29
        /*0066*/ 	.short	(.L_41 - .L_40)


	//   ....[0]....
.L_40:
        /*0068*/ 	.word	0xffffffff


	//   ....[1]....
        /*006c*/ 	.word	0xffffffff


	//   ....[2]....
        /*0070*/ 	.word	0xffffffff


	//   ....[3]....
        /*0074*/ 	.word	0xffffffff


	//   ....[4]....
        /*0078*/ 	.word	0xffffffff


	//   ....[5]....
        /*007c*/ 	.word	0xffffffff


	//   ....[6]....
        /*0080*/ 	.word	0xffffffff


	//   ....[7]....
        /*0084*/ 	.word	0xffffffff


	//   ....[8]....
        /*0088*/ 	.word	0xffffffff


	//   ....[9]....
        /*008c*/ 	.word	0xffffffff


	//   ....[10]....
        /*0090*/ 	.word	0xffffffff


	//   ....[11]....
        /*0094*/ 	.word	0xffffffff


	//   ....[12]....
        /*0098*/ 	.word	0xffffffff


	//----- nvinfo : EIATTR_COOP_GROUP_INSTR_OFFSETS
	.align		4
.L_41:
        /*009c*/ 	.byte	0x04, 0x28
        /*009e*/ 	.short	(.L_43 - .L_42)


	//   ....[0]....
.L_42:
        /*00a0*/ 	.word	0x00000090


	//   ....[1]....
        /*00a4*/ 	.word	0x000004d0


	//   ....[2]....
        /*00a8*/ 	.word	0x000006c0


	//   ....[3]....
        /*00ac*/ 	.word	0x00000840


	//   ....[4]....
        /*00b0*/ 	.word	0x00000940


	//   ....[5]....
        /*00b4*/ 	.word	0x00000ab0


	//   ....[6]....
        /*00b8*/ 	.word	0x00000c50


	//   ....[7]....
        /*00bc*/ 	.word	0x00001de0


	//   ....[8]....
        /*00c0*/ 	.word	0x00002e00


	//   ....[9]....
        /*00c4*/ 	.word	0x00003010


	//   ....[10]....
        /*00c8*/ 	.word	0x00003040


	//   ....[11]....
        /*00cc*/ 	.word	0x00003a60


	//   ....[12]....
        /*00d0*/ 	.word	0x00003c90


	//----- nvinfo : EIATTR_VRC_CTA_INIT_COUNT
	.align		4
.L_43:
        /*00d4*/ 	.byte	0x02, 0x4a
        /*00d6*/ 	.byte	0x80
	.zero		1


	//----- nvinfo : EIATTR_SYSCALL_OFFSETS
	.align		4
        /*00d8*/ 	.byte	0x04, 0x46
        /*00da*/ 	.short	(.L_45 - .L_44)


	//   ....[0]....
.L_44:
        /*00dc*/ 	.word	0x000054b0


	//   ....[1]....
        /*00e0*/ 	.word	0x000055a0


	//   ....[2]....
        /*00e4*/ 	.word	0x00005de0


	//   ....[3]....
        /*00e8*/ 	.word	0x00006a90


	//----- nvinfo : EIATTR_MBARRIER_INSTR_OFFSETS
	.align		4
.L_45:
        /*00ec*/ 	.byte	0x04, 0x39
        /*00ee*/ 	.short	(.L_47 - .L_46)


	//   ....[0]....
.L_46:
        /*00f0*/ 	.word	0x000005b0
        /*00f4*/ 	.word	0x000000ff
        /*00f8*/ 	.word	0x00000000
        /*00fc*/ 	.short	0x0100
        /*00fe*/ 	.byte	0x05
	.zero		1


	//   ....[1]....
        /*0100*/ 	.word	0x000005c0
        /*0104*/ 	.word	0x000000ff
        /*0108*/ 	.word	0x00000040
        /*010c*/ 	.short	0x0100
        /*010e*/ 	.byte	0x05
	.zero		1


	//   ....[2]....
        /*0110*/ 	.word	0x000005d0
        /*0114*/ 	.word	0x000000ff
        /*0118*/ 	.word	0x00000008
        /*011c*/ 	.short	0x0100
        /*011e*/ 	.byte	0x05
	.zero		1


	//   ....[3]....
        /*0120*/ 	.word	0x000005e0
        /*0124*/ 	.word	0x000000ff
        /*0128*/ 	.word	0x00000048
        /*012c*/ 	.short	0x0100
        /*012e*/ 	.byte	0x05
	.zero		1


	//   ....[4]....
        /*0130*/ 	.word	0x000005f0
        /*0134*/ 	.word	0x000000ff
        /*0138*/ 	.word	0x00000010
        /*013c*/ 	.short	0x0100
        /*013e*/ 	.byte	0x05
	.zero		1


	//   ....[5]....
        /*0140*/ 	.word	0x00000600
        /*0144*/ 	.word	0x000000ff
        /*0148*/ 	.word	0x00000050
        /*014c*/ 	.short	0x0100
        /*014e*/ 	.byte	0x05
	.zero		1


	//   ....[6]....
        /*0150*/ 	.word	0x00000610
        /*0154*/ 	.word	0x000000ff
        /*0158*/ 	.word	0x00000018
        /*015c*/ 	.short	0x0100
        /*015e*/ 	.byte	0x05
	.zero		1


	//   ....[7]....
        /*0160*/ 	.word	0x00000620
        /*0164*/ 	.word	0x000000ff
        /*0168*/ 	.word	0x00000058
        /*016c*/ 	.short	0x0100
        /*016e*/ 	.byte	0x05
	.zero		1


	//   ....[8]....
        /*0170*/ 	.word	0x00000630
        /*0174*/ 	.word	0x000000ff
        /*0178*/ 	.word	0x00000020
        /*017c*/ 	.short	0x0100
        /*017e*/ 	.byte	0x05
	.zero		1


	//   ....[9]....
        /*0180*/ 	.word	0x00000640
        /*0184*/ 	.word	0x000000ff
        /*0188*/ 	.word	0x00000060
        /*018c*/ 	.short	0x0100
        /*018e*/ 	.byte	0x05
	.zero		1


	//   ....[10]....
        /*0190*/ 	.word	0x00000650
        /*0194*/ 	.word	0x000000ff
        /*0198*/ 	.word	0x00000028
        /*019c*/ 	.short	0x0100
        /*019e*/ 	.byte	0x05
	.zero		1


	//   ....[11]....
        /*01a0*/ 	.word	0x00000660
        /*01a4*/ 	.word	0x000000ff
        /*01a8*/ 	.word	0x00000068
        /*01ac*/ 	.short	0x0100
        /*01ae*/ 	.byte	0x05
	.zero		1


	//   ....[12]....
        /*01b0*/ 	.word	0x00000670
        /*01b4*/ 	.word	0x000000ff
        /*01b8*/ 	.word	0x00000030
        /*01bc*/ 	.short	0x0100
        /*01be*/ 	.byte	0x05
	.zero		1


	//   ....[13]....
        /*01c0*/ 	.word	0x00000680
        /*01c4*/ 	.word	0x000000ff
        /*01c8*/ 	.word	0x00000070
        /*01cc*/ 	.short	0x0100
        /*01ce*/ 	.byte	0x05
	.zero		1


	//   ....[14]....
        /*01d0*/ 	.word	0x00000690
        /*01d4*/ 	.word	0x000000ff
        /*01d8*/ 	.word	0x00000038
        /*01dc*/ 	.short	0x0100
        /*01de*/ 	.byte	0x05
	.zero		1


	//   ....[15]....
        /*01e0*/ 	.word	0x000006a0
        /*01e4*/ 	.word	0x000000ff
        /*01e8*/ 	.word	0x00000078
        /*01ec*/ 	.short	0x0100
        /*01ee*/ 	.byte	0x05
	.zero		1


	//   ....[16]....
        /*01f0*/ 	.word	0x000007d0
        /*01f4*/ 	.word	0x000000ff
        /*01f8*/ 	.word	0x00000080
        /*01fc*/ 	.short	0x0100
        /*01fe*/ 	.byte	0x07
	.zero		1


	//   ....[17]....
        /*0200*/ 	.word	0x000007e0
        /*0204*/ 	.word	0x000000ff
        /*0208*/ 	.word	0x00000098
        /*020c*/ 	.short	0x0100
        /*020e*/ 	.byte	0x07
	.zero		1


	//   ....[18]....
        /*0210*/ 	.word	0x000007f0
        /*0214*/ 	.word	0x000000ff
        /*0218*/ 	.word	0x00000088
        /*021c*/ 	.short	0x0100
        /*021e*/ 	.byte	0x07
	.zero		1


	//   ....[19]....
        /*0220*/ 	.word	0x00000800
        /*0224*/ 	.word	0x000000ff
        /*0228*/ 	.word	0x000000a0
        /*022c*/ 	.short	0x0100
        /*022e*/ 	.byte	0x07
	.zero		1


	//   ....[20]....
        /*0230*/ 	.word	0x00000810
        /*0234*/ 	.word	0x000000ff
        /*0238*/ 	.word	0x00000090
        /*023c*/ 	.short	0x0100
        /*023e*/ 	.byte	0x07
	.zero		1


	//   ....[21]....
        /*0240*/ 	.word	0x00000820
        /*0244*/ 	.word	0x000000ff
        /*0248*/ 	.word	0x000000a8
        /*024c*/ 	.short	0x0100
        /*024e*/ 	.byte	0x07
	.zero		1


	//   ....[22]....
        /*0250*/ 	.word	0x00000910
        /*0254*/ 	.word	0x000000ff
        /*0258*/ 	.word	0x000000b0
        /*025c*/ 	.short	0x0100
        /*025e*/ 	.byte	0x05
	.zero		1


	//   ....[23]....
        /*0260*/ 	.word	0x00000920
        /*0264*/ 	.word	0x000000ff
        /*0268*/ 	.word	0x000000b8
        /*026c*/ 	.short	0x0100
        /*026e*/ 	.byte	0x05
	.zero		1


	//   ....[24]....
        /*0270*/ 	.word	0x00000a60
        /*0274*/ 	.word	0x000000ff
        /*0278*/ 	.word	0x000000c0
        /*027c*/ 	.short	0x0100
        /*027e*/ 	.byte	0x05
	.zero		1


	//   ....[25]....
        /*0280*/ 	.word	0x00000a70
        /*0284*/ 	.word	0x000000ff
        /*0288*/ 	.word	0x000000d0
        /*028c*/ 	.short	0x0100
        /*028e*/ 	.byte	0x05
	.zero		1


	//   ....[26]....
        /*0290*/ 	.word	0x00000a80
        /*0294*/ 	.word	0x000000ff
        /*0298*/ 	.word	0x000000c8
        /*029c*/ 	.short	0x0100
        /*029e*/ 	.byte	0x05
	.zero		1


	//   ....[27]....
        /*02a0*/ 	.word	0x00000a90
        /*02a4*/ 	.word	0x000000ff
        /*02a8*/ 	.word	0x000000d8
        /*02ac*/ 	.short	0x0100
        /*02ae*/ 	.byte	0x05
	.zero		1


	//   ....[28]....
        /*02b0*/ 	.word	0x00000bc0
        /*02b4*/ 	.word	0x000000ff
        /*02b8*/ 	.word	0x000000e0
        /*02bc*/ 	.short	0x0100
        /*02be*/ 	.byte	0x07
	.zero		1


	//   ....[29]....
        /*02c0*/ 	.word	0x00000bd0
        /*02c4*/ 	.word	0x000000ff
        /*02c8*/ 	.word	0x00000100
        /*02cc*/ 	.short	0x0100
        /*02ce*/ 	.byte	0x07
	.zero		1


	//   ....[30]....
        /*02d0*/ 	.word	0x00000be0
        /*02d4*/ 	.word	0x000000ff
        /*02d8*/ 	.word	0x000000e8
        /*02dc*/ 	.short	0x0100
        /*02de*/ 	.byte	0x07
	.zero		1


	//   ....[31]....
        /*02e0*/ 	.word	0x00000bf0
        /*02e4*/ 	.word	0x000000ff
        /*02e8*/ 	.word	0x00000108
        /*02ec*/ 	.short	0x0100
        /*02ee*/ 	.byte	0x07
	.zero		1


	//   ....[32]....
        /*02f0*/ 	.word	0x00000c00
        /*02f4*/ 	.word	0x000000ff
        /*02f8*/ 	.word	0x000000f0
        /*02fc*/ 	.short	0x0100
        /*02fe*/ 	.byte	0x07
	.zero		1


	//   ....[33]....
        /*0300*/ 	.word	0x00000c10
        /*0304*/ 	.word	0x000000ff
        /*0308*/ 	.word	0x00000110
        /*030c*/ 	.short	0x0100
        /*030e*/ 	.byte	0x07
	.zero		1


	//   ....[34]....
        /*0310*/ 	.word	0x00000c20
        /*0314*/ 	.word	0x000000ff
        /*0318*/ 	.word	0x000000f8
        /*031c*/ 	.short	0x0100
        /*031e*/ 	.byte	0x07
	.zero		1


	//   ....[35]....
        /*0320*/ 	.word	0x00000c30
        /*0324*/ 	.word	0x000000ff
        /*0328*/ 	.word	0x00000118
        /*032c*/ 	.short	0x0100
        /*032e*/ 	.byte	0x07
	.zero		1


	//   ....[36]....
        /*0330*/ 	.word	0x00000d20
        /*0334*/ 	.word	0x000000ff
        /*0338*/ 	.word	0x00000120
        /*033c*/ 	.short	0x0100
        /*033e*/ 	.byte	0x05
	.zero		1


	//   ....[37]....
        /*0340*/ 	.word	0x00000d30
        /*0344*/ 	.word	0x000000ff
        /*0348*/ 	.word	0x00000130
        /*034c*/ 	.short	0x0100
        /*034e*/ 	.byte	0x05
	.zero		1


	//   ....[38]....
        /*0350*/ 	.word	0x00000d40
        /*0354*/ 	.word	0x000000ff
        /*0358*/ 	.word	0x00000128
        /*035c*/ 	.short	0x0100
        /*035e*/ 	.byte	0x05
	.zero		1


	//   ....[39]....
        /*0360*/ 	.word	0x00000d50
        /*0364*/ 	.word	0x000000ff
        /*0368*/ 	.word	0x00000138
        /*036c*/ 	.short	0x0100
        /*036e*/ 	.byte	0x05
	.zero		1


	//   ....[40]....
        /*0370*/ 	.word	0x00001620
        /*0374*/ 	.word	0x00000002
        /*0378*/ 	.word	0x00000130
        /*037c*/ 	.short	0x010a
        /*037e*/ 	.byte	0xff
	.zero		1


	//   ....[41]....
        /*0380*/ 	.word	0x00001650
        /*0384*/ 	.word	0x00000002
        /*0388*/ 	.word	0x00000120
        /*038c*/ 	.short	0x0101
        /*038e*/ 	.byte	0xff
	.zero		1


	//   ....[42]....
        /*0390*/ 	.word	0x00001720
        /*0394*/ 	.word	0x000000ff
        /*0398*/ 	.word	0x00000040
        /*039c*/ 	.short	0x010a
        /*039e*/ 	.byte	0x08
	.zero		1


	//   ....[43]....
        /*03a0*/ 	.word	0x000017d0
        /*03a4*/ 	.word	0x000000ff
        /*03a8*/ 	.word	0x00000040
        /*03ac*/ 	.short	0x010a
        /*03ae*/ 	.byte	0x21
	.zero		1


	//   ....[44]....
        /*03b0*/ 	.word	0x00001920
        /*03b4*/ 	.word	0x000000ff
        /*03b8*/ 	.word	0x00000040
        /*03bc*/ 	.short	0x010a
        /*03be*/ 	.byte	0x08
	.zero		1


	//   ....[45]....
        /*03c0*/ 	.word	0x00001a80
        /*03c4*/ 	.word	0x000000ff
        /*03c8*/ 	.word	0x000000b8
        /*03cc*/ 	.short	0x0101
        /*03ce*/ 	.byte	0x04
	.zero		1


	//   ....[46]....
        /*03d0*/ 	.word	0x00001aa0
        /*03d4*/ 	.word	0x000000ff
        /*03d8*/ 	.word	0x00000040
        /*03dc*/ 	.short	0x010a
        /*03de*/ 	.byte	0x08
	.zero		1


	//   ....[47]....
        /*03e0*/ 	.word	0x00001b30
        /*03e4*/ 	.word	0x000000ff
        /*03e8*/ 	.word	0x00000040
        /*03ec*/ 	.short	0x010a
        /*03ee*/ 	.byte	0x19
	.zero		1


	//   ....[48]....
        /*03f0*/ 	.word	0x00001c80
        /*03f4*/ 	.word	0x000000ff
        /*03f8*/ 	.word	0x00000040
        /*03fc*/ 	.short	0x010a
        /*03fe*/ 	.byte	0x08
	.zero		1


	//   ....[49]....
        /*0400*/ 	.word	0x00001e10
        /*0404*/ 	.word	0x00000002
        /*0408*/ 	.word	0x000000c0
        /*040c*/ 	.short	0x010a
        /*040e*/ 	.byte	0xff
	.zero		1


	//   ....[50]....
        /*0410*/ 	.word	0x00001ed0
        /*0414*/ 	.word	0x00000002
        /*0418*/ 	.word	0x00000000
        /*041c*/ 	.short	0x0101
        /*041e*/ 	.byte	0xff
	.zero		1


	//   ....[51]....
        /*0420*/ 	.word	0x00002430
        /*0424*/ 	.word	0x000000ff
        /*0428*/ 	.word	0x00000000
        /*042c*/ 	.short	0x010a
        /*042e*/ 	.byte	0x05
	.zero		1


	//   ....[52]....
        /*0430*/ 	.word	0x000024c0
        /*0434*/ 	.word	0x000000ff
        /*0438*/ 	.word	0x00000000
        /*043c*/ 	.short	0x010a
        /*043e*/ 	.byte	0x05
	.zero		1


	//   ....[53]....
        /*0440*/ 	.word	0x00002550
        /*0444*/ 	.word	0x000000ff
        /*0448*/ 	.word	0x00000000
        /*044c*/ 	.short	0x010a
        /*044e*/ 	.byte	0x05
	.zero		1


	//   ....[54]....
        /*0450*/ 	.word	0x000025e0
        /*0454*/ 	.word	0x000000ff
        /*0458*/ 	.word	0x00000000
        /*045c*/ 	.short	0x010a
        /*045e*/ 	.byte	0x05
	.zero		1


	//   ....[55]....
        /*0460*/ 	.word	0x00002670
        /*0464*/ 	.word	0x000000ff
        /*0468*/ 	.word	0x00000000
        /*046c*/ 	.short	0x010a
        /*046e*/ 	.byte	0x05
	.zero		1


	//   ....[56]....
        /*0470*/ 	.word	0x00002700
        /*0474*/ 	.word	0x000000ff
        /*0478*/ 	.word	0x00000000
        /*047c*/ 	.short	0x010a
        /*047e*/ 	.byte	0x05
	.zero		1


	//   ....[57]....
        /*0480*/ 	.word	0x00002790
        /*0484*/ 	.word	0x000000ff
        /*0488*/ 	.word	0x00000000
        /*048c*/ 	.short	0x010a
        /*048e*/ 	.byte	0x05
	.zero		1


	//   ....[58]....
        /*0490*/ 	.word	0x00002830
        /*0494*/ 	.word	0x00000000
        /*0498*/ 	.word	0x00000000
        /*049c*/ 	.short	0x010a
        /*049e*/ 	.byte	0xff
	.zero		1


	//   ....[59]....
        /*04a0*/ 	.word	0x00002950
        /*04a4*/ 	.word	0x00000000
        /*04a8*/ 	.word	0x00000120
        /*04ac*/ 	.short	0x010a
        /*04ae*/ 	.byte	0xff
	.zero		1


	//   ....[60]....
        /*04b0*/ 	.word	0x000029c0
        /*04b4*/ 	.word	0x00000000
        /*04b8*/ 	.word	0x00000000
        /*04bc*/ 	.short	0x0101
        /*04be*/ 	.byte	0xff
	.zero		1


	//   ....[61]....
        /*04c0*/ 	.word	0x000029e0
        /*04c4*/ 	.word	0x000000ff
        /*04c8*/ 	.word	0x000000d0
        /*04cc*/ 	.short	0x010a
        /*04ce*/ 	.byte	0x05
	.zero		1


	//   ....[62]....
        /*04d0*/ 	.word	0x00002b00
        /*04d4*/ 	.word	0x00000000
        /*04d8*/ 	.word	0x000000c0
        /*04dc*/ 	.short	0x010a
        /*04de*/ 	.byte	0xff
	.zero		1


	//   ....[63]....
        /*04e0*/ 	.word	0x00002c00
        /*04e4*/ 	.word	0x00000000
        /*04e8*/ 	.word	0x00000000
        /*04ec*/ 	.short	0x0101
        /*04ee*/ 	.byte	0xff
	.zero		1


	//   ....[64]....
        /*04f0*/ 	.word	0x00002c90
        /*04f4*/ 	.word	0x000000ff
        /*04f8*/ 	.word	0x000000d0
        /*04fc*/ 	.short	0x0106
        /*04fe*/ 	.byte	0x05
	.zero		1


	//   ....[65]....
        /*0500*/ 	.word	0x00002cb0
        /*0504*/ 	.word	0x000000ff
        /*0508*/ 	.word	0x000000d0
        /*050c*/ 	.short	0x010a
        /*050e*/ 	.byte	0x05
	.zero		1


	//   ....[66]....
        /*0510*/ 	.word	0x00002d40
        /*0514*/ 	.word	0x000000ff
        /*0518*/ 	.word	0x000000d0
        /*051c*/ 	.short	0x0106
        /*051e*/ 	.byte	0x04
	.zero		1


	//   ....[67]....
        /*0520*/ 	.word	0x00002d80
        /*0524*/ 	.word	0x00000000
        /*0528*/ 	.word	0x000000d0
        /*052c*/ 	.short	0x010a
        /*052e*/ 	.byte	0xff
	.zero		1


	//   ....[68]....
        /*0530*/ 	.word	0x000032b0
        /*0534*/ 	.word	0x00000000
        /*0538*/ 	.word	0x000000c0
        /*053c*/ 	.short	0x010a
        /*053e*/ 	.byte	0xff
	.zero		1


	//   ....[69]....
        /*0540*/ 	.word	0x000033c0
        /*0544*/ 	.word	0x00000003
        /*0548*/ 	.word	0x00000000
        /*054c*/ 	.short	0x0101
        /*054e*/ 	.byte	0xff
	.zero		1


	//   ....[70]....
        /*0550*/ 	.word	0x000033d0
        /*0554*/ 	.word	0x000000ff
        /*0558*/ 	.word	0x00000000
        /*055c*/ 	.short	0x010a
        /*055e*/ 	.byte	0x06
	.zero		1


	//   ....[71]....
        /*0560*/ 	.word	0x000033f0
        /*0564*/ 	.word	0x000000ff
        /*0568*/ 	.word	0x00000100
        /*056c*/ 	.short	0x010a
        /*056e*/ 	.byte	0x07
	.zero		1


	//   ....[72]....
        /*0570*/ 	.word	0x000034c0
        /*0574*/ 	.word	0x000000ff
        /*0578*/ 	.word	0x00000000
        /*057c*/ 	.short	0x010a
        /*057e*/ 	.byte	0x06
	.zero		1


	//   ....[73]....
        /*0580*/ 	.word	0x000035f0
        /*0584*/ 	.word	0x000000ff
        /*0588*/ 	.word	0x00000000
        /*058c*/ 	.short	0x010a
        /*058e*/ 	.byte	0x1a
	.zero		1


	//   ....[74]....
        /*0590*/ 	.word	0x00003890
        /*0594*/ 	.word	0x000000ff
        /*0598*/ 	.word	0x00000000
        /*059c*/ 	.short	0x010a
        /*059e*/ 	.byte	0x06
	.zero		1


	//   ....[75]....
        /*05a0*/ 	.word	0x00003920
        /*05a4*/ 	.word	0x000000ff
        /*05a8*/ 	.word	0x00000000
        /*05ac*/ 	.short	0x010a
        /*05ae*/ 	.byte	0x06
	.zero		1


	//   ....[76]....
        /*05b0*/ 	.word	0x000039b0
        /*05b4*/ 	.word	0x000000ff
        /*05b8*/ 	.word	0x00000000
        /*05bc*/ 	.short	0x010a
        /*05be*/ 	.byte	0x06
	.zero		1


	//   ....[77]....
        /*05c0*/ 	.word	0x00003a40
        /*05c4*/ 	.word	0x000000ff
        /*05c8*/ 	.word	0x00000000
        /*05cc*/ 	.short	0x010a
        /*05ce*/ 	.byte	0x07
	.zero		1


	//   ....[78]....
        /*05d0*/ 	.word	0x00003e80
        /*05d4*/ 	.word	0x00000000
        /*05d8*/ 	.word	0x000000c0
        /*05dc*/ 	.short	0x010a
        /*05de*/ 	.byte	0xff
	.zero		1


	//   ....[79]....
        /*05e0*/ 	.word	0x00003f40
        /*05e4*/ 	.word	0x00000000
        /*05e8*/ 	.word	0x00000000
        /*05ec*/ 	.short	0x0101
        /*05ee*/ 	.byte	0xff
	.zero		1


	//   ....[80]....
        /*05f0*/ 	.word	0x00004260
        /*05f4*/ 	.word	0x000000ff
        /*05f8*/ 	.word	0x000000b8
        /*05fc*/ 	.short	0x010a
        /*05fe*/ 	.byte	0x07
	.zero		1


	//   ....[81]....
        /*0600*/ 	.word	0x00004480
        /*0604*/ 	.word	0x000000ff
        /*0608*/ 	.word	0x00000098
        /*060c*/ 	.short	0x010a
        /*060e*/ 	.byte	0x0f
	.zero		1


	//   ....[82]....
        /*0610*/ 	.word	0x00004680
        /*0614*/ 	.word	0x000000ff
        /*0618*/ 	.word	0x00000080
        /*061c*/ 	.short	0x010b
        /*061e*/ 	.byte	0x0f
	.zero		1


	//   ....[83]....
        /*0620*/ 	.word	0x000046d0
        /*0624*/ 	.word	0x000000ff
        /*0628*/ 	.word	0x00000000
        /*062c*/ 	.short	0x0101
        /*062e*/ 	.byte	0x10
	.zero		1


	//   ....[84]....
        /*0630*/ 	.word	0x00004710
        /*0634*/ 	.word	0x000000ff
        /*0638*/ 	.word	0x00000098
        /*063c*/ 	.short	0x010a
        /*063e*/ 	.byte	0x0d
	.zero		1


	//   ....[85]....
        /*0640*/ 	.word	0x00004950
        /*0644*/ 	.word	0x000000ff
        /*0648*/ 	.word	0x00000080
        /*064c*/ 	.short	0x010b
        /*064e*/ 	.byte	0x0d
	.zero		1


	//   ....[86]....
        /*0650*/ 	.word	0x000049c0
        /*0654*/ 	.word	0x000000ff
        /*0658*/ 	.word	0x00000000
        /*065c*/ 	.short	0x0101
        /*065e*/ 	.byte	0x0f
	.zero		1


	//   ....[87]....
        /*0660*/ 	.word	0x00004a10
        /*0664*/ 	.word	0x000000ff
        /*0668*/ 	.word	0x00000000
        /*066c*/ 	.short	0x010a
        /*066e*/ 	.byte	0x04
	.zero		1


	//   ....[88]....
        /*0670*/ 	.word	0x00004aa0
        /*0674*/ 	.word	0x000000ff
        /*0678*/ 	.word	0x00000000
        /*067c*/ 	.short	0x010a
        /*067e*/ 	.byte	0x04
	.zero		1


	//   ....[89]....
        /*0680*/ 	.word	0x00004b40
        /*0684*/ 	.word	0x00000000
        /*0688*/ 	.word	0x00000000
        /*068c*/ 	.short	0x010a
        /*068e*/ 	.byte	0xff
	.zero		1


	//   ....[90]....
        /*0690*/ 	.word	0x00004e80
        /*0694*/ 	.word	0x00000000
        /*0698*/ 	.word	0x000000c0
        /*069c*/ 	.short	0x010a
        /*069e*/ 	.byte	0xff
	.zero		1


	//   ....[91]....
        /*06a0*/ 	.word	0x00004f90
        /*06a4*/ 	.word	0x00000000
        /*06a8*/ 	.word	0x00000000
        /*06ac*/ 	.short	0x0101
        /*06ae*/ 	.byte	0xff
	.zero		1


	//   ....[92]....
        /*06b0*/ 	.word	0x00005a30
        /*06b4*/ 	.word	0x00000000
        /*06b8*/ 	.word	0x00000080
        /*06bc*/ 	.short	0x010a
        /*06be*/ 	.byte	0xff
	.zero		1


	//   ....[93]....
        /*06c0*/ 	.word	0x00005aa0
        /*06c4*/ 	.word	0x00000049
        /*06c8*/ 	.word	0x000000e0
        /*06cc*/ 	.short	0x010a
        /*06ce*/ 	.byte	0xff
	.zero		1


	//   ....[94]....
        /*06d0*/ 	.word	0x00005b90
        /*06d4*/ 	.word	0x00000000
        /*06d8*/ 	.word	0x00000080
        /*06dc*/ 	.short	0x010a
        /*06de*/ 	.byte	0xff
	.zero		1


	//   ....[95]....
        /*06e0*/ 	.word	0x00005cc0
        /*06e4*/ 	.word	0x00000049
        /*06e8*/ 	.word	0x000000e0
        /*06ec*/ 	.short	0x010a
        /*06ee*/ 	.byte	0xff
	.zero		1


	//   ....[96]....
        /*06f0*/ 	.word	0x000067d0
        /*06f4*/ 	.word	0x00000000
        /*06f8*/ 	.word	0x00000000
        /*06fc*/ 	.short	0x0101
        /*06fe*/ 	.byte	0xff
	.zero		1


	//   ....[97]....
        /*0700*/ 	.word	0x000067e0
        /*0704*/ 	.word	0x00000002
        /*0708*/ 	.word	0x00000080
        /*070c*/ 	.short	0x010a
        /*070e*/ 	.byte	0xff
	.zero		1


	//   ....[98]....
        /*0710*/ 	.word	0x000068b0
        /*0714*/ 	.word	0x00000002
        /*0718*/ 	.word	0x00000080
        /*071c*/ 	.short	0x010a
        /*071e*/ 	.byte	0xff
	.zero		1


	//   ....[99]....
        /*0720*/ 	.word	0x00006c00
        /*0724*/ 	.word	0x000000ff
        /*0728*/ 	.word	0x00000000
        /*072c*/ 	.short	0x0101
        /*072e*/ 	.byte	0x05
	.zero		1


	//   ....[100]....
        /*0730*/ 	.word	0x00007550
        /*0734*/ 	.word	0x00000000
        /*0738*/ 	.word	0x00000000
        /*073c*/ 	.short	0x0101
        /*073e*/ 	.byte	0xff
	.zero		1


	//   ....[101]....
        /*0740*/ 	.word	0x000077c0
        /*0744*/ 	.word	0x000000ff
        /*0748*/ 	.word	0x00000000
        /*074c*/ 	.short	0x0101
        /*074e*/ 	.byte	0x04
	.zero		1


	//   ....[102]....
        /*0750*/ 	.word	0x000077e0
        /*0754*/ 	.word	0x00000002
        /*0758*/ 	.word	0x00000130
        /*075c*/ 	.short	0x010a
        /*075e*/ 	.byte	0xff
	.zero		1


	//   ....[103]....
        /*0760*/ 	.word	0x00007840
        /*0764*/ 	.word	0x00000002
        /*0768*/ 	.word	0x00000040
        /*076c*/ 	.short	0x010a
        /*076e*/ 	.byte	0xff
	.zero		1


	//   ....[104]....
        /*0770*/ 	.word	0x000078a0
        /*0774*/ 	.word	0x00000002
        /*0778*/ 	.word	0x00000040
        /*077c*/ 	.short	0x010a
        /*077e*/ 	.byte	0xff
	.zero		1


	//   ....[105]....
        /*0780*/ 	.word	0x000078f0
        /*0784*/ 	.word	0x00000002
        /*0788*/ 	.word	0x000000c0
        /*078c*/ 	.short	0x010a
        /*078e*/ 	.byte	0xff
	.zero		1


	//   ....[106]....
        /*0790*/ 	.word	0x00007950
        /*0794*/ 	.word	0x00000000
        /*0798*/ 	.word	0x00000000
        /*079c*/ 	.short	0x010a
        /*079e*/ 	.byte	0xff
	.zero		1


	//   ....[107]....
        /*07a0*/ 	.word	0x000079b0
        /*07a4*/ 	.word	0x00000000
        /*07a8*/ 	.word	0x00000000
        /*07ac*/ 	.short	0x010a
        /*07ae*/ 	.byte	0xff
	.zero		1


	//   ....[108]....
        /*07b0*/ 	.word	0x00007a10
        /*07b4*/ 	.word	0x00000000
        /*07b8*/ 	.word	0x00000000
        /*07bc*/ 	.short	0x010a
        /*07be*/ 	.byte	0xff
	.zero		1


	//   ....[109]....
        /*07c0*/ 	.word	0x00007a70
        /*07c4*/ 	.word	0x00000000
        /*07c8*/ 	.word	0x00000000
        /*07cc*/ 	.short	0x010a
        /*07ce*/ 	.byte	0xff
	.zero		1


	//   ....[110]....
        /*07d0*/ 	.word	0x00007ad0
        /*07d4*/ 	.word	0x00000000
        /*07d8*/ 	.word	0x00000000
        /*07dc*/ 	.short	0x010a
        /*07de*/ 	.byte	0xff
	.zero		1


	//   ....[111]....
        /*07e0*/ 	.word	0x00007b30
        /*07e4*/ 	.word	0x00000000
        /*07e8*/ 	.word	0x00000000
        /*07ec*/ 	.short	0x010a
        /*07ee*/ 	.byte	0xff
	.zero		1


	//   ....[112]....
        /*07f0*/ 	.word	0x00007b90
        /*07f4*/ 	.word	0x00000000
        /*07f8*/ 	.word	0x00000000
        /*07fc*/ 	.short	0x010a
        /*07fe*/ 	.byte	0xff
	.zero		1


	//   ....[113]....
        /*0800*/ 	.word	0x00007be0
        /*0804*/ 	.word	0x00000000
        /*0808*/ 	.word	0x00000120
        /*080c*/ 	.short	0x010a
        /*080e*/ 	.byte	0xff
	.zero		1


	//   ....[114]....
        /*0810*/ 	.word	0x00007c40
        /*0814*/ 	.word	0x00000000
        /*0818*/ 	.word	0x000000d0
        /*081c*/ 	.short	0x010a
        /*081e*/ 	.byte	0xff
	.zero		1


	//   ....[115]....
        /*0820*/ 	.word	0x00007c90
        /*0824*/ 	.word	0x00000000
        /*0828*/ 	.word	0x000000c0
        /*082c*/ 	.short	0x010a
        /*082e*/ 	.byte	0xff
	.zero		1


	//   ....[116]....
        /*0830*/ 	.word	0x00007cf0
        /*0834*/ 	.word	0x00000000
        /*0838*/ 	.word	0x000000d0
        /*083c*/ 	.short	0x010a
        /*083e*/ 	.byte	0xff
	.zero		1


	//   ....[117]....
        /*0840*/ 	.word	0x00007d40
        /*0844*/ 	.word	0x00000000
        /*0848*/ 	.word	0x000000c0
        /*084c*/ 	.short	0x010a
        /*084e*/ 	.byte	0xff
	.zero		1


	//   ....[118]....
        /*0850*/ 	.word	0x00007da0
        /*0854*/ 	.word	0x00000002
        /*0858*/ 	.word	0x00000100
        /*085c*/ 	.short	0x010a
        /*085e*/ 	.byte	0xff
	.zero		1


	//   ....[119]....
        /*0860*/ 	.word	0x00007e00
        /*0864*/ 	.word	0x00000000
        /*0868*/ 	.word	0x00000000
        /*086c*/ 	.short	0x010a
        /*086e*/ 	.byte	0xff
	.zero		1


	//   ....[120]....
        /*0870*/ 	.word	0x00007e60
        /*0874*/ 	.word	0x00000000
        /*0878*/ 	.word	0x00000000
        /*087c*/ 	.short	0x010a
        /*087e*/ 	.byte	0xff
	.zero		1


	//   ....[121]....
        /*0880*/ 	.word	0x00007ec0
        /*0884*/ 	.word	0x00000000
        /*0888*/ 	.word	0x00000000
        /*088c*/ 	.short	0x010a
        /*088e*/ 	.byte	0xff
	.zero		1


	//   ....[122]....
        /*0890*/ 	.word	0x00007f20
        /*0894*/ 	.word	0x00000000
        /*0898*/ 	.word	0x00000000
        /*089c*/ 	.short	0x010a
        /*089e*/ 	.byte	0xff
	.zero		1


	//   ....[123]....
        /*08a0*/ 	.word	0x00007f80
        /*08a4*/ 	.word	0x00000000
        /*08a8*/ 	.word	0x00000000
        /*08ac*/ 	.short	0x010a
        /*08ae*/ 	.byte	0xff
	.zero		1


	//   ....[124]....
        /*08b0*/ 	.word	0x00007fd0
        /*08b4*/ 	.word	0x00000000
        /*08b8*/ 	.word	0x000000c0
        /*08bc*/ 	.short	0x010a
        /*08be*/ 	.byte	0xff
	.zero		1


	//   ....[125]....
        /*08c0*/ 	.word	0x00008030
        /*08c4*/ 	.word	0x00000000
        /*08c8*/ 	.word	0x000000b8
        /*08cc*/ 	.short	0x010a
        /*08ce*/ 	.byte	0xff
	.zero		1


	//   ....[126]....
        /*08d0*/ 	.word	0x00008090
        /*08d4*/ 	.word	0x00000000
        /*08d8*/ 	.word	0x00000098
        /*08dc*/ 	.short	0x010a
        /*08de*/ 	.byte	0xff
	.zero		1


	//   ....[127]....
        /*08e0*/ 	.word	0x000080f0
        /*08e4*/ 	.word	0x00000000
        /*08e8*/ 	.word	0x00000098
        /*08ec*/ 	.short	0x010a
        /*08ee*/ 	.byte	0xff
	.zero		1


	//   ....[128]....
        /*08f0*/ 	.word	0x00008150
        /*08f4*/ 	.word	0x00000000
        /*08f8*/ 	.word	0x00000000
        /*08fc*/ 	.short	0x010a
        /*08fe*/ 	.byte	0xff
	.zero		1


	//   ....[129]....
        /*0900*/ 	.word	0x000081b0
        /*0904*/ 	.word	0x00000000
        /*0908*/ 	.word	0x00000000
        /*090c*/ 	.short	0x010a
        /*090e*/ 	.byte	0xff
	.zero		1


	//   ....[130]....
        /*0910*/ 	.word	0x00008200
        /*0914*/ 	.word	0x00000000
        /*0918*/ 	.word	0x000000c0
        /*091c*/ 	.short	0x010a
        /*091e*/ 	.byte	0xff
	.zero		1


	//   ....[131]....
        /*0920*/ 	.word	0x00008250
        /*0924*/ 	.word	0x00000000
        /*0928*/ 	.word	0x00000080
        /*092c*/ 	.short	0x010a
        /*092e*/ 	.byte	0xff
	.zero		1


	//   ....[132]....
        /*0930*/ 	.word	0x000082a0
        /*0934*/ 	.word	0x00000049
        /*0938*/ 	.word	0x000000e0
        /*093c*/ 	.short	0x010a
        /*093e*/ 	.byte	0xff
	.zero		1


	//   ....[133]....
        /*0940*/ 	.word	0x000082f0
        /*0944*/ 	.word	0x00000002
        /*0948*/ 	.word	0x00000080
        /*094c*/ 	.short	0x010a
        /*094e*/ 	.byte	0xff
	.zero		1


	//----- nvinfo : EIATTR_NUM_MBARRIERS
	.align		4
.L_47:
        /*0950*/ 	.byte	0x03, 0x38
        /*0952*/ 	.short	0x0028


	//----- nvinfo : EIATTR_EXIT_INSTR_OFFSETS
	.align		4
        /*0954*/ 	.byte	0x04, 0x1c
        /*0956*/ 	.short	(.L_49 - .L_48)


	//   ....[0]....
.L_48:
        /*0958*/ 	.word	0x00002860


	//   ....[1]....
        /*095c*/ 	.word	0x00002d50


	//   ....[2]....
        /*0960*/ 	.word	0x00002db0


	//   ....[3]....
        /*0964*/ 	.word	0x00003ca0


	//   ....[4]....
        /*0968*/ 	.word	0x00004b70


	//   ....[5]....
        /*096c*/ 	.word	0x00004bb0


	//   ....[6]....
        /*0970*/ 	.word	0x000076b0


	//   ....[7]....
        /*0974*/ 	.word	0x00007730


	//   ....[8]....
        /*0978*/ 	.word	0x00007760


	//   ....[9]....
        /*097c*/ 	.word	0x000077d0


	//----- nvinfo : EIATTR_MAX_THREADS
	.align		4
.L_49:
        /*0980*/ 	.byte	0x04, 0x05
        /*0982*/ 	.short	(.L_51 - .L_50)
.L_50:
        /*0984*/ 	.word	0x00000100
        /*0988*/ 	.word	0x00000001
        /*098c*/ 	.word	0x00000001


	//----- nvinfo : EIATTR_CRS_STACK_SIZE
	.align		4
.L_51:
        /*0990*/ 	.byte	0x04, 0x1e
        /*0992*/ 	.short	(.L_53 - .L_52)
.L_52:
        /*0994*/ 	.word	0x00000000


	//----- nvinfo : EIATTR_CBANK_PARAM_SIZE
	.align		4
.L_53:
        /*0998*/ 	.byte	0x03, 0x19
        /*099a*/ 	.short	0x0800


	//----- nvinfo : EIATTR_PARAM_CBANK
	.align		4
        /*099c*/ 	.byte	0x04, 0x0a
        /*099e*/ 	.short	(.L_55 - .L_54)
	.align		4
.L_54:
        /*09a0*/ 	.word	index@(.nv.constant0._ZN7cutlass13device_kernelINS_4gemm6kernel13GemmUniversalIN4cute5tupleIJiiiiEEENS1_10collective13CollectiveMmaINS1_35MainloopSm100TmaUmmaWarpSpecializedILi8ELi2ELi4ENS5_IJNS4_1CILi1EEESB_SB_EEEEENS5_IJNSA_ILi128EEENSA_ILi64EEESF_EEENS_6half_tENS5_IJSB_llEEESH_SI_NS4_8TiledMMAINS4_8MMA_AtomIJNS4_20SM100_MMA_F16BF16_SSISH_SH_fLi128ELi64ELNS4_4UMMA5MajorE1ELSN_1ELNSM_7ScaleInE0ELSO_0EEEEEENS4_6LayoutISC_NS5_IJNSA_ILi0EEESS_SS_EEEEENS5_IJNS4_10UnderscoreESV_SV_EEEEENS4_13SM90_TMA_LOADENS4_14ComposedLayoutINS4_7SwizzleILi3ELi4ELi3EEENS4_18smem_ptr_flag_bitsILi16EEENSR_INS5_IJSF_NSA_ILi8EEEEEENS5_IJSB_SF_EEEEEEEvNS4_8identityESY_S18_vS19_EENS_8epilogue10collective18CollectiveEpilogueINS1B_23Sm100TmaWarpSpecializedILi3ELi2ELi32ELb1ELb0EEEJSG_NS5_IJNSR_ISE_SB_EENSR_INSA_ILi32EEESB_EEEEESH_NS5_IJlSB_lEEESH_S1K_NS1B_6fusion15FusionCallbacksIS1F_NS1L_17LinearCombinationISH_fSH_fLNS_15FloatRoundStyleE2EEESG_S1J_JEEENS4_5SM1004TMEM4LOAD26SM100_TMEM_LOAD_32dp32b32xESY_NSZ_INS10_ILi2ELi4ELi3EEES13_NSR_INS5_IJS14_S1H_EEENS5_IJS1H_SB_EEEEEEENS4_39AutoVectorizingCopyWithAssumedAlignmentILi128EEENS4_14SM90_TMA_STOREES1Z_S21_S21_EEEvvEEEEvNT_6ParamsE)
        /*09a4*/ 	.short	0x0380
        /*09a6*/ 	.short	0x0800


	//----- nvinfo : EIATTR_SW_WAR
	.align		4
.L_55:
        /*09a8*/ 	.byte	0x04, 0x36
        /*09aa*/ 	.short	(.L_57 - .L_56)
.L_56:
        /*09ac*/ 	.word	0x00000008
.L_57:


//--------------------- .nv.callgraph             --------------------------
	.section	.nv.callgraph,"",@"SHT_CUDA_CALLGRAPH"
	.align	4
	.sectionentsize	8
	.align		4
        /*0000*/ 	.word	0x00000000
	.align		4
        /*0004*/ 	.word	0xffffffff
	.align		4
        /*0008*/ 	.word	index@(_ZN7cutlass13device_kernelINS_4gemm6kernel13GemmUniversalIN4cute5tupleIJiiiiEEENS1_10collective13CollectiveMmaINS1_35MainloopSm100TmaUmmaWarpSpecializedILi8ELi2ELi4ENS5_IJNS4_1CILi1EEESB_SB_EEEEENS5_IJNSA_ILi128EEENSA_ILi64EEESF_EEENS_6half_tENS5_IJSB_llEEESH_SI_NS4_8TiledMMAINS4_8MMA_AtomIJNS4_20SM100_MMA_F16BF16_SSISH_SH_fLi128ELi64ELNS4_4UMMA5MajorE1ELSN_1ELNSM_7ScaleInE0ELSO_0EEEEEENS4_6LayoutISC_NS5_IJNSA_ILi0EEESS_SS_EEEEENS5_IJNS4_10UnderscoreESV_SV_EEEEENS4_13SM90_TMA_LOADENS4_14ComposedLayoutINS4_7SwizzleILi3ELi4ELi3EEENS4_18smem_ptr_flag_bitsILi16EEENSR_INS5_IJSF_NSA_ILi8EEEEEENS5_IJSB_SF_EEEEEEEvNS4_8identityESY_S18_vS19_EENS_8epilogue10collective18CollectiveEpilogueINS1B_23Sm100TmaWarpSpecializedILi3ELi2ELi32ELb1ELb0EEEJSG_NS5_IJNSR_ISE_SB_EENSR_INSA_ILi32EEESB_EEEEESH_NS5_IJlSB_lEEESH_S1K_NS1B_6fusion15FusionCallbacksIS1F_NS1L_17LinearCombinationISH_fSH_fLNS_15FloatRoundStyleE2EEESG_S1J_JEEENS4_5SM1004TMEM4LOAD26SM100_TMEM_LOAD_32dp32b32xESY_NSZ_INS10_ILi2ELi4ELi3EEES13_NSR_INS5_IJS14_S1H_EEENS5_IJS1H_SB_EEEEEEENS4_39AutoVectorizingCopyWithAssumedAlignmentILi128EEENS4_14SM90_TMA_STOREES1Z_S21_S21_EEEvvEEEEvNT_6ParamsE)
	.align		4
        /*000c*/ 	.word	index@(__assertfail)
	.align		4
        /*0010*/ 	.word	0x00000000
	.align		4
        /*0014*/ 	.word	0xfffffffe
	.align		4
        /*0018*/ 	.word	0x00000000
	.align		4
        /*001c*/ 	.word	0xfffffffd
	.align		4
        /*0020*/ 	.word	0x00000000
	.align		4
        /*0024*/ 	.word	0xfffffffc


//--------------------- .nv.constant4             --------------------------
	.section	.nv.constant4,"a",@progbits
	.align	8
	.align		8
.nv.constant4:
        /*0000*/ 	.dword	__assertfail
	.align		8
        /*0008*/ 	.dword	__unnamed_1
	.align		8
        /*0010*/ 	.dword	__unnamed_2
	.align		8
        /*0018*/ 	.dword	_ZN40_INTERNAL_d032dbdc_4_k_cu_3fee2cf6_377964cuda3std3__45__cpo5beginE
	.align		8
        /*0020*/ 	.dword	_ZN40_INTERNAL_d032dbdc_4_k_cu_3fee2cf6_377964cuda3std3__45__cpo3endE
	.align		8
        /*0028*/ 	.dword	_ZN40_INTERNAL_d032dbdc_4_k_cu_3fee2cf6_377964cuda3std3__45__cpo6cbeginE
	.align		8
        /*0030*/ 	.dword	_ZN40_INTERNAL_d032dbdc_4_k_cu_3fee2cf6_377964cuda3std3__45__cpo4cendE
	.align		8
        /*0038*/ 	.dword	_ZN40_INTERNAL_d032dbdc_4_k_cu_3fee2cf6_377964cuda3std3__442_GLOBAL__N__d032dbdc_4_k_cu_3fee2cf6_377966ignoreE
	.align		8
        /*0040*/ 	.dword	_ZN40_INTERNAL_d032dbdc_4_k_cu_3fee2cf6_377964cuda3std3__419piecewise_constructE
	.align		8
        /*0048*/ 	.dword	_ZN40_INTERNAL_d032dbdc_4_k_cu_3fee2cf6_377964cuda3std3__48in_placeE
	.align		8
        /*0050*/ 	.dword	_ZN40_INTERNAL_d032dbdc_4_k_cu_3fee2cf6_377964cuda3std6ranges3__45__cpo4swapE
	.align		8
        /*0058*/ 	.dword	_ZN40_INTERNAL_d032dbdc_4_k_cu_3fee2cf6_377964cuda3std6ranges3__45__cpo9iter_moveE
	.align		8
        /*0060*/ 	.dword	_ZN40_INTERNAL_d032dbdc_4_k_cu_3fee2cf6_377964cute7productE
	.align		8
        /*0068*/ 	.dword	_ZN40_INTERNAL_d032dbdc_4_k_cu_3fee2cf6_377964cute1_E
	.align		8
        /*0070*/ 	.dword	$str$25
	.align		8
        /*0078*/ 	.dword	$str$26
	.align		8
        /*0080*/ 	.dword	$str$27
	.align		8
        /*0088*/ 	.dword	$str$28


//--------------------- .text._ZN7cutlass13device_kernelINS_4gemm6kernel13GemmUniversalIN4cute5tupleIJiiiiEEENS1_10collective13CollectiveMmaINS1_35MainloopSm100TmaUmmaWarpSpecializedILi8ELi2ELi4ENS5_IJNS4_1CILi1EEESB_SB_EEEEENS5_IJNSA_ILi128EEENSA_ILi64EEESF_EEENS_6half_tENS5_IJSB_llEEESH_SI_NS4_8TiledMMAINS4_8MMA_AtomIJNS4_20SM100_MMA_F16BF16_SSISH_SH_fLi128ELi64ELNS4_4UMMA5MajorE1ELSN_1ELNSM_7ScaleInE0ELSO_0EEEEEENS4_6LayoutISC_NS5_IJNSA_ILi0EEESS_SS_EEEEENS5_IJNS4_10UnderscoreESV_SV_EEEEENS4_13SM90_TMA_LOADENS4_14ComposedLayoutINS4_7SwizzleILi3ELi4ELi3EEENS4_18smem_ptr_flag_bitsILi16EEENSR_INS5_IJSF_NSA_ILi8EEEEEENS5_IJSB_SF_EEEEEEEvNS4_8identityESY_S18_vS19_EENS_8epilogue10collective18CollectiveEpilogueINS1B_23Sm100TmaWarpSpecializedILi3ELi2ELi32ELb1ELb0EEEJSG_NS5_IJNSR_ISE_SB_EENSR_INSA_ILi32EEESB_EEEEESH_NS5_IJlSB_lEEESH_S1K_NS1B_6fusion15FusionCallbacksIS1F_NS1L_17LinearCombinationISH_fSH_fLNS_15FloatRoundStyleE2EEESG_S1J_JEEENS4_5SM1004TMEM4LOAD26SM100_TMEM_LOAD_32dp32b32xESY_NSZ_INS10_ILi2ELi4ELi3EEES13_NSR_INS5_IJS14_S1H_EEENS5_IJS1H_SB_EEEEEEENS4_39AutoVectorizingCopyWithAssumedAlignmentILi128EEENS4_14SM90_TMA_STOREES1Z_S21_S21_EEEvvEEEEvNT_6ParamsE --------------------------
	.section	.text._ZN7cutlass13device_kernelINS_4gemm6kernel13GemmUniversalIN4cute5tupleIJiiiiEEENS1_10collective13CollectiveMmaINS1_35MainloopSm100TmaUmmaWarpSpecializedILi8ELi2ELi4ENS5_IJNS4_1CILi1EEESB_SB_EEEEENS5_IJNSA_ILi128EEENSA_ILi64EEESF_EEENS_6half_tENS5_IJSB_llEEESH_SI_NS4_8TiledMMAINS4_8MMA_AtomIJNS4_20SM100_MMA_F16BF16_SSISH_SH_fLi128ELi64ELNS4_4UMMA5MajorE1ELSN_1ELNSM_7ScaleInE0ELSO_0EEEEEENS4_6LayoutISC_NS5_IJNSA_ILi0EEESS_SS_EEEEENS5_IJNS4_10UnderscoreESV_SV_EEEEENS4_13SM90_TMA_LOADENS4_14ComposedLayoutINS4_7SwizzleILi3ELi4ELi3EEENS4_18smem_ptr_flag_bitsILi16EEENSR_INS5_IJSF_NSA_ILi8EEEEEENS5_IJSB_SF_EEEEEEEvNS4_8identityESY_S18_vS19_EENS_8epilogue10collective18CollectiveEpilogueINS1B_23Sm100TmaWarpSpecializedILi3ELi2ELi32ELb1ELb0EEEJSG_NS5_IJNSR_ISE_SB_EENSR_INSA_ILi32EEESB_EEEEESH_NS5_IJlSB_lEEESH_S1K_NS1B_6fusion15FusionCallbacksIS1F_NS1L_17LinearCombinationISH_fSH_fLNS_15FloatRoundStyleE2EEESG_S1J_JEEENS4_5SM1004TMEM4LOAD26SM100_TMEM_LOAD_32dp32b32xESY_NSZ_INS10_ILi2ELi4ELi3EEES13_NSR_INS5_IJS14_S1H_EEENS5_IJS1H_SB_EEEEEEENS4_39AutoVectorizingCopyWithAssumedAlignmentILi128EEENS4_14SM90_TMA_STOREES1Z_S21_S21_EEEvvEEEEvNT_6ParamsE,"ax",@progbits
	.align	128
.text._ZN7cutlass13device_kernelINS_4gemm6kernel13GemmUniversalIN4cute5tupleIJiiiiEEENS1_10collective13CollectiveMmaINS1_35MainloopSm100TmaUmmaWarpSpecializedILi8ELi2ELi4ENS5_IJNS4_1CILi1EEESB_SB_EEEEENS5_IJNSA_ILi128EEENSA_ILi64EEESF_EEENS_6half_tENS5_IJSB_llEEESH_SI_NS4_8TiledMMAINS4_8MMA_AtomIJNS4_20SM100_MMA_F16BF16_SSISH_SH_fLi128ELi64ELNS4_4UMMA5MajorE1ELSN_1ELNSM_7ScaleInE0ELSO_0EEEEEENS4_6LayoutISC_NS5_IJNSA_ILi0EEESS_SS_EEEEENS5_IJNS4_10UnderscoreESV_SV_EEEEENS4_13SM90_TMA_LOADENS4_14ComposedLayoutINS4_7SwizzleILi3ELi4ELi3EEENS4_18smem_ptr_flag_bitsILi16EEENSR_INS5_IJSF_NSA_ILi8EEEEEENS5_IJSB_SF_EEEEEEEvNS4_8identityESY_S18_vS19_EENS_8epilogue10collective18CollectiveEpilogueINS1B_23Sm100TmaWarpSpecializedILi3ELi2ELi32ELb1ELb0EEEJSG_NS5_IJNSR_ISE_SB_EENSR_INSA_ILi32EEESB_EEEEESH_NS5_IJlSB_lEEESH_S1K_NS1B_6fusion15FusionCallbacksIS1F_NS1L_17LinearCombinationISH_fSH_fLNS_15FloatRoundStyleE2EEESG_S1J_JEEENS4_5SM1004TMEM4LOAD26SM100_TMEM_LOAD_32dp32b32xESY_NSZ_INS10_ILi2ELi4ELi3EEES13_NSR_INS5_IJS14_S1H_EEENS5_IJS1H_SB_EEEEEEENS4_39AutoVectorizingCopyWithAssumedAlignmentILi128EEENS4_14SM90_TMA_STOREES1Z_S21_S21_EEEvvEEEEvNT_6ParamsE:
        .type           _ZN7cutlass13device_kernelINS_4gemm6kernel13GemmUniversalIN4cute5tupleIJiiiiEEENS1_10collective13CollectiveMmaINS1_35MainloopSm100TmaUmmaWarpSpecializedILi8ELi2ELi4ENS5_IJNS4_1CILi1EEESB_SB_EEEEENS5_IJNSA_ILi128EEENSA_ILi64EEESF_EEENS_6half_tENS5_IJSB_llEEESH_SI_NS4_8TiledMMAINS4_8MMA_AtomIJNS4_20SM100_MMA_F16BF16_SSISH_SH_fLi128ELi64ELNS4_4UMMA5MajorE1ELSN_1ELNSM_7ScaleInE0ELSO_0EEEEEENS4_6LayoutISC_NS5_IJNSA_ILi0EEESS_SS_EEEEENS5_IJNS4_10UnderscoreESV_SV_EEEEENS4_13SM90_TMA_LOADENS4_14ComposedLayoutINS4_7SwizzleILi3ELi4ELi3EEENS4_18smem_ptr_flag_bitsILi16EEENSR_INS5_IJSF_NSA_ILi8EEEEEENS5_IJSB_SF_EEEEEEEvNS4_8identityESY_S18_vS19_EENS_8epilogue10collective18CollectiveEpilogueINS1B_23Sm100TmaWarpSpecializedILi3ELi2ELi32ELb1ELb0EEEJSG_NS5_IJNSR_ISE_SB_EENSR_INSA_ILi32EEESB_EEEEESH_NS5_IJlSB_lEEESH_S1K_NS1B_6fusion15FusionCallbacksIS1F_NS1L_17LinearCombinationISH_fSH_fLNS_15FloatRoundStyleE2EEESG_S1J_JEEENS4_5SM1004TMEM4LOAD26SM100_TMEM_LOAD_32dp32b32xESY_NSZ_INS10_ILi2ELi4ELi3EEES13_NSR_INS5_IJS14_S1H_EEENS5_IJS1H_SB_EEEEEEENS4_39AutoVectorizingCopyWithAssumedAlignmentILi128EEENS4_14SM90_TMA_STOREES1Z_S21_S21_EEEvvEEEEvNT_6ParamsE,@function
        .size           _ZN7cutlass13device_kernelINS_4gemm6kernel13GemmUniversalIN4cute5tupleIJiiiiEEENS1_10collective13CollectiveMmaINS1_35MainloopSm100TmaUmmaWarpSpecializedILi8ELi2ELi4ENS5_IJNS4_1CILi1EEESB_SB_EEEEENS5_IJNSA_ILi128EEENSA_ILi64EEESF_EEENS_6half_tENS5_IJSB_llEEESH_SI_NS4_8TiledMMAINS4_8MMA_AtomIJNS4_20SM100_MMA_F16BF16_SSISH_SH_fLi128ELi64ELNS4_4UMMA5MajorE1ELSN_1ELNSM_7ScaleInE0ELSO_0EEEEEENS4_6LayoutISC_NS5_IJNSA_ILi0EEESS_SS_EEEEENS5_IJNS4_10UnderscoreESV_SV_EEEEENS4_13SM90_TMA_LOADENS4_14ComposedLayoutINS4_7SwizzleILi3ELi4ELi3EEENS4_18smem_ptr_flag_bitsILi16EEENSR_INS5_IJSF_NSA_ILi8EEEEEENS5_IJSB_SF_EEEEEEEvNS4_8identityESY_S18_vS19_EENS_8epilogue10collective18CollectiveEpilogueINS1B_23Sm100TmaWarpSpecializedILi3ELi2ELi32ELb1ELb0EEEJSG_NS5_IJNSR_ISE_SB_EENSR_INSA_ILi32EEESB_EEEEESH_NS5_IJlSB_lEEESH_S1K_NS1B_6fusion15FusionCallbacksIS1F_NS1L_17LinearCombinationISH_fSH_fLNS_15FloatRoundStyleE2EEESG_S1J_JEEENS4_5SM1004TMEM4LOAD26SM100_TMEM_LOAD_32dp32b32xESY_NSZ_INS10_ILi2ELi4ELi3EEES13_NSR_INS5_IJS14_S1H_EEENS5_IJS1H_SB_EEEEEEENS4_39AutoVectorizingCopyWithAssumedAlignmentILi128EEENS4_14SM90_TMA_STOREES1Z_S21_S21_EEEvvEEEEvNT_6ParamsE,(.L_x_166 - _ZN7cutlass13device_kernelINS_4gemm6kernel13GemmUniversalIN4cute5tupleIJiiiiEEENS1_10collective13CollectiveMmaINS1_35MainloopSm100TmaUmmaWarpSpecializedILi8ELi2ELi4ENS5_IJNS4_1CILi1EEESB_SB_EEEEENS5_IJNSA_ILi128EEENSA_ILi64EEESF_EEENS_6half_tENS5_IJSB_llEEESH_SI_NS4_8TiledMMAINS4_8MMA_AtomIJNS4_20SM100_MMA_F16BF16_SSISH_SH_fLi128ELi64ELNS4_4UMMA5MajorE1ELSN_1ELNSM_7ScaleInE0ELSO_0EEEEEENS4_6LayoutISC_NS5_IJNSA_ILi0EEESS_SS_EEEEENS5_IJNS4_10UnderscoreESV_SV_EEEEENS4_13SM90_TMA_LOADENS4_14ComposedLayoutINS4_7SwizzleILi3ELi4ELi3EEENS4_18smem_ptr_flag_bitsILi16EEENSR_INS5_IJSF_NSA_ILi8EEEEEENS5_IJSB_SF_EEEEEEEvNS4_8identityESY_S18_vS19_EENS_8epilogue10collective18CollectiveEpilogueINS1B_23Sm100TmaWarpSpecializedILi3ELi2ELi32ELb1ELb0EEEJSG_NS5_IJNSR_ISE_SB_EENSR_INSA_ILi32EEESB_EEEEESH_NS5_IJlSB_lEEESH_S1K_NS1B_6fusion15FusionCallbacksIS1F_NS1L_17LinearCombinationISH_fSH_fLNS_15FloatRoundStyleE2EEESG_S1J_JEEENS4_5SM1004TMEM4LOAD26SM100_TMEM_LOAD_32dp32b32xESY_NSZ_INS10_ILi2ELi4ELi3EEES13_NSR_INS5_IJS14_S1H_EEENS5_IJS1H_SB_EEEEEEENS4_39AutoVectorizingCopyWithAssumedAlignmentILi128EEENS4_14SM90_TMA_STOREES1Z_S21_S21_EEEvvEEEEvNT_6ParamsE)
        .other          _ZN7cutlass13device_kernelINS_4gemm6kernel13GemmUniversalIN4cute5tupleIJiiiiEEENS1_10collective13CollectiveMmaINS1_35MainloopSm100TmaUmmaWarpSpecializedILi8ELi2ELi4ENS5_IJNS4_1CILi1EEESB_SB_EEEEENS5_IJNSA_ILi128EEENSA_ILi64EEESF_EEENS_6half_tENS5_IJSB_llEEESH_SI_NS4_8TiledMMAINS4_8MMA_AtomIJNS4_20SM100_MMA_F16BF16_SSISH_SH_fLi128ELi64ELNS4_4UMMA5MajorE1ELSN_1ELNSM_7ScaleInE0ELSO_0EEEEEENS4_6LayoutISC_NS5_IJNSA_ILi0EEESS_SS_EEEEENS5_IJNS4_10UnderscoreESV_SV_EEEEENS4_13SM90_TMA_LOADENS4_14ComposedLayoutINS4_7SwizzleILi3ELi4ELi3EEENS4_18smem_ptr_flag_bitsILi16EEENSR_INS5_IJSF_NSA_ILi8EEEEEENS5_IJSB_SF_EEEEEEEvNS4_8identityESY_S18_vS19_EENS_8epilogue10collective18CollectiveEpilogueINS1B_23Sm100TmaWarpSpecializedILi3ELi2ELi32ELb1ELb0EEEJSG_NS5_IJNSR_ISE_SB_EENSR_INSA_ILi32EEESB_EEEEESH_NS5_IJlSB_lEEESH_S1K_NS1B_6fusion15FusionCallbacksIS1F_NS1L_17LinearCombinationISH_fSH_fLNS_15FloatRoundStyleE2EEESG_S1J_JEEENS4_5SM1004TMEM4LOAD26SM100_TMEM_LOAD_32dp32b32xESY_NSZ_INS10_ILi2ELi4ELi3EEES13_NSR_INS5_IJS14_S1H_EEENS5_IJS1H_SB_EEEEEEENS4_39AutoVectorizingCopyWithAssumedAlignmentILi128EEENS4_14SM90_TMA_STOREES1Z_S21_S21_EEEvvEEEEvNT_6ParamsE,@"STO_CUDA_ENTRY STV_DEFAULT"
_ZN7cutlass13device_kernelINS_4gemm6kernel13GemmUniversalIN4cute5tupleIJiiiiEEENS1_10collective13CollectiveMmaINS1_35MainloopSm100TmaUmmaWarpSpecializedILi8ELi2ELi4ENS5_IJNS4_1CILi1EEESB_SB_EEEEENS5_IJNSA_ILi128EEENSA_ILi64EEESF_EEENS_6half_tENS5_IJSB_llEEESH_SI_NS4_8TiledMMAINS4_8MMA_AtomIJNS4_20SM100_MMA_F16BF16_SSISH_SH_fLi128ELi64ELNS4_4UMMA5MajorE1ELSN_1ELNSM_7ScaleInE0ELSO_0EEEEEENS4_6LayoutISC_NS5_IJNSA_ILi0EEESS_SS_EEEEENS5_IJNS4_10UnderscoreESV_SV_EEEEENS4_13SM90_TMA_LOADENS4_14ComposedLayoutINS4_7SwizzleILi3ELi4ELi3EEENS4_18smem_ptr_flag_bitsILi16EEENSR_INS5_IJSF_NSA_ILi8EEEEEENS5_IJSB_SF_EEEEEEEvNS4_8identityESY_S18_vS19_EENS_8epilogue10collective18CollectiveEpilogueINS1B_23Sm100TmaWarpSpecializedILi3ELi2ELi32ELb1ELb0EEEJSG_NS5_IJNSR_ISE_SB_EENSR_INSA_ILi32EEESB_EEEEESH_NS5_IJlSB_lEEESH_S1K_NS1B_6fusion15FusionCallbacksIS1F_NS1L_17LinearCombinationISH_fSH_fLNS_15FloatRoundStyleE2EEESG_S1J_JEEENS4_5SM1004TMEM4LOAD26SM100_TMEM_LOAD_32dp32b32xESY_NSZ_INS10_ILi2ELi4ELi3EEES13_NSR_INS5_IJS14_S1H_EEENS5_IJS1H_SB_EEEEEEENS4_39AutoVectorizingCopyWithAssumedAlignmentILi128EEENS4_14SM90_TMA_STOREES1Z_S21_S21_EEEvvEEEEvNT_6ParamsE:
[----:B------:R-:W1:Y:S01]  /*0000*/  LDC R1, c[0x0][0x37c] ;  /* 0x0000df00ff017b82 */ /* 0x000e620000000800 */
[----:B------:R-:W2:Y:S01]  /*0010*/  S2R R93, SR_TID.X ;  /* 0x00000000005d7919 */ /* 0x000ea20000002100 */
[----:B------:R-:W3:Y:S01]  /*0020*/  LDCU.64 UR4, c[0x0][0x890] ;  /* 0x00011200ff0477ac */ /* 0x000ee20008000a00 */
[----:B------:R-:W-:Y:S02]  /*0030*/  PRMT R88, RZ, 0x7610, R88 ;  /* 0x00007610ff587816 */ /* 0x000fe40000000058 */
[----:B------:R-:W-:Y:S01]  /*0040*/  ELECT P5, URZ, PT ;  /* 0x0000000000ff782f */ /* 0x000fe200038a0000 */
[----:B------:R-:W4:Y:S01]  /*0050*/  LDCU.64 UR46, c[0x0][0x358] ;  /* 0x00006b00ff2e77ac */ /* 0x000f220008000a00 */
[----:B---3--:R-:W-:-:S04]  /*0060*/  UISETP.NE.U32.AND UP0, UPT, UR4, URZ, UPT ;  /* 0x000000ff0400728c */ /* 0x008fc8000bf05070 */
[----:B------:R-:W-:Y:S01]  /*0070*/  UISETP.NE.AND.EX UP0, UPT, UR5, URZ, UPT, UP0 ;  /* 0x000000ff0500728c */ /* 0x000fe2000bf05300 */
[----:B--2---:R-:W-:-:S05]  /*0080*/  SHF.R.U32.HI R92, RZ, 0x5, R93 ;  /* 0x00000005ff5c7819 */ /* 0x004fca000001165d */
[----:B------:R-:W2:Y:S02]  /*0090*/  SHFL.IDX PT, R0, R92, RZ, 0x1f ;  /* 0x00001fff5c007589 */ /* 0x000ea400000e0000 */
[----:B--2---:R-:W-:Y:S01]  /*00a0*/  R2UR UR8, R0 ;  /* 0x00000000000872ca */ /* 0x004fe200000e0000 */
[----:B-1--4-:R-:W-:-:S14]  /*00b0*/  BRA.U UP0, `(.L_x_0) ;  /* 0x00000001002c7547 */ /* 0x012fdc000b800000 */
[----:B------:R-:W1:Y:S02]  /*00c0*/  LDCU.64 UR6, c[0x0][0x888] ;  /* 0x00011100ff0677ac */ /* 0x000e640008000a00 */
[----:B-1----:R-:W-:-:S04]  /*00d0*/  UISETP.NE.U32.AND UP0, UPT, UR6, URZ, UPT ;  /* 0x000000ff0600728c */ /* 0x002fc8000bf05070 */
[----:B------:R-:W-:-:S09]  /*00e0*/  UISETP.NE.AND.EX UP0, UPT, UR7, URZ, UPT, UP0 ;  /* 0x000000ff0700728c */ /* 0x000fd2000bf05300 */
[----:B------:R-:W-:Y:S05]  /*00f0*/  BRA.U !UP0, `(.L_x_1) ;  /* 0x0000000108107547 */ /* 0x000fea000b800000 */
[----:B------:R-:W1:Y:S02]  /*0100*/  LDC.64 R2, c[0x0][0x888] ;  /* 0x00022200ff027b82 */ /* 0x000e640000000a00 */
[----:B-1----:R1:W5:Y:S01]  /*0110*/  LDG.E R49, desc[UR46][R2.64] ;  /* 0x0000002e02317981 */ /* 0x002362000c1e1900 */
[----:B------:R-:W-:Y:S01]  /*0120*/  HFMA2 R88, -RZ, RZ, 0, 5.9604644775390625e-08 ;  /* 0x00000001ff587431 */ /* 0x000fe200000001ff */
[----:B------:R-:W-:Y:S05]  /*0130*/  BRA `(.L_x_0) ;  /* 0x00000000000c7947 */ /* 0x000fea0003800000 */
.L_x_1:
[----:B------:R-:W1:Y:S01]  /*0140*/  LDCU UR6, c[0x0][0x880] ;  /* 0x00011000ff0677ac */ /* 0x000e620008000800 */
[----:B------:R-:W-:Y:S01]  /*0150*/  HFMA2 R88, -RZ, RZ, 0, 5.9604644775390625e-08 ;  /* 0x00000001ff587431 */ /* 0x000fe200000001ff */
[----:B-1----:R-:W-:-:S07]  /*0160*/  MOV R49, UR6 ;  /* 0x0000000600317c02 */ /* 0x002fce0008000f00 */
.L_x_0:
[----:B------:R-:W2:Y:S02]  /*0170*/  LDCU.64 UR6, c[0x0][0x8b0] ;  /* 0x00011600ff0677ac */ /* 0x000ea40008000a00 */
[----:B--2---:R-:W-:-:S04]  /*0180*/  UISETP.NE.U32.AND UP0, UPT, UR6, URZ, UPT ;  /* 0x000000ff0600728c */ /* 0x004fc8000bf05070 */
[----:B------:R-:W-:-:S09]  /*0190*/  UISETP.NE.AND.EX UP0, UPT, UR7, URZ, UPT, UP0 ;  /* 0x000000ff0700728c */ /* 0x000fd2000bf05300 */
[----:B------:R-:W-:Y:S05]  /*01a0*/  BRA.U UP0, `(.L_x_2) ;  /* 0x0000000100247547 */ /* 0x000fea000b800000 */
[----:B------:R-:W2:Y:S02]  /*01b0*/  LDCU.64 UR6, c[0x0][0x8a8] ;  /* 0x00011500ff0677ac */ /* 0x000ea40008000a00 */
[----:B--2---:R-:W-:-:S04]  /*01c0*/  UISETP.NE.U32.AND UP0, UPT, UR6, URZ, UPT ;  /* 0x000000ff0600728c */ /* 0x004fc8000bf05070 */
[----:B------:R-:W-:-:S09]  /*01d0*/  UISETP.NE.AND.EX UP0, UPT, UR7, URZ, UPT, UP0 ;  /* 0x000000ff0700728c */ /* 0x000fd2000bf05300 */
[----:B------:R-:W-:Y:S05]  /*01e0*/  BRA.U !UP0, `(.L_x_3) ;  /* 0x00000001080c7547 */ /* 0x000fea000b800000 */
[----:B-1----:R-:W1:Y:S02]  /*01f0*/  LDC.64 R2, c[0x0][0x8a8] ;  /* 0x00022a00ff027b82 */ /* 0x002e640000000a00 */
[----:B-1----:R2:W5:Y:S01]  /*0200*/  LDG.E R47, desc[UR46][R2.64] ;  /* 0x0000002e022f7981 */ /* 0x002562000c1e1900 */
[----:B------:R-:W-:Y:S05]  /*0210*/  BRA `(.L_x_2) ;  /* 0x0000000000087947 */ /* 0x000fea0003800000 */
.L_x_3:
[----:B------:R-:W2:Y:S02]  /*0220*/  LDCU UR6, c[0x0][0x8a0] ;  /* 0x00011400ff0677ac */ /* 0x000ea40008000800 */
[----:B--2---:R-:W-:Y:S02]  /*0230*/  MOV R47, UR6 ;  /* 0x00000006002f7c02 */ /* 0x004fe40008000f00 */
.L_x_2:
[----:B------:R-:W-:Y:S01]  /*0240*/  IMAD.U32 R0, RZ, RZ, UR8 ;  /* 0x00000008ff007e24 */ /* 0x000fe2000f8e00ff */
[----:B------:R-:W-:Y:S04]  /*0250*/  BSSY.RECONVERGENT B0, `(.L_x_4) ;  /* 0x000000c000007945 */ /* 0x000fe80003800200 */
[C---:B------:R-:W-:Y:S02]  /*0260*/  ISETP.NE.OR P1, PT, R0.reuse, 0x1, !P5 ;  /* 0x000000010000780c */ /* 0x040fe40006f25670 */
[----:B------:R-:W-:-:S11]  /*0270*/  ISETP.NE.OR P0, PT, R0, 0x3, !P5 ;  /* 0x000000030000780c */ /* 0x000fd60006f05670 */
[----:B------:R-:W-:Y:S05]  /*0280*/  @P1 BRA `(.L_x_5) ;  /* 0x0000000000201947 */ /* 0x000fea0003800000 */
[----:B------:R-:W3:Y:S02]  /*0290*/  LDCU.64 UR6, c[0x0][0x348] ;  /* 0x00006900ff0677ac */ /* 0x000ee40008000a00 */
[----:B---3--:R-:W-:Y:S02]  /*02a0*/  UIADD3 UR10, UP1, UPT, UR6, 0x80, URZ ;  /* 0x00000080060a7890 */ /* 0x008fe4000ff3e0ff */
[----:B------:R-:W-:Y:S02]  /*02b0*/  UIADD3 UR6, UP0, UPT, UR6, 0x180, URZ ;  /* 0x0000018006067890 */ /* 0x000fe4000ff1e0ff */
[----:B------:R-:W-:Y:S02]  /*02c0*/  UIADD3.X UR11, UPT, UPT, URZ, UR7, URZ, UP1, !UPT ;  /* 0x00000007ff0b7290 */ /* 0x000fe40008ffe4ff */
[----:B------:R-:W-:-:S07]  /*02d0*/  UIADD3.X UR7, UPT, UPT, URZ, UR7, URZ, UP0, !UPT ;  /* 0x00000007ff077290 */ /* 0x000fce00087fe4ff */
[----:B------:R3:W-:Y:S02]  /*02e0*/  UTMACCTL.PF [UR10] ;  /* 0x000000000a0079b9 */ /* 0x0007e40008040000 */
[----:B------:R3:W-:Y:S02]  /*02f0*/  UTMACCTL.PF [UR6] ;  /* 0x00000000060079b9 */ /* 0x0007e40008040000 */
[----:B---3--:R-:W-:Y:S01]  /*0300*/  NOP ;  /* 0x0000000000007918 */ /* 0x008fe20000000000 */
.L_x_5:
[----:B------:R-:W-:Y:S05]  /*0310*/  BSYNC.RECONVERGENT B0 ;  /* 0x0000000000007941 */ /* 0x000fea0003800200 */
.L_x_4:
[----:B------:R-:W-:Y:S04]  /*0320*/  BSSY.RECONVERGENT B0, `(.L_x_6) ;  /* 0x000000a000007945 */ /* 0x000fe80003800200 */
        /* <DEDUP_REMOVED lines=9> */
.L_x_7:
[----:B------:R-:W-:Y:S05]  /*03c0*/  BSYNC.RECONVERGENT B0 ;  /* 0x0000000000007941 */ /* 0x000fea0003800200 */
.L_x_6:
[----:B------:R-:W3:Y:S01]  /*03d0*/  LDCU.64 UR6, c[0x0][0x888] ;  /* 0x00011100ff0677ac */ /* 0x000ee20008000a00 */
[----:B------:R-:W-:Y:S02]  /*03e0*/  UISETP.EQ.U32.AND UP1, UPT, UR4, URZ, UPT ;  /* 0x000000ff0400728c */ /* 0x000fe4000bf22070 */
[----:B------:R-:W-:Y:S02]  /*03f0*/  UPLOP3.LUT UP2, UPT, UPT, UPT, UPT, 0x80, 0x8 ;  /* 0x000000000008789c */ /* 0x000fe40003f4f070 */
[----:B---3--:R-:W-:-:S04]  /*0400*/  UISETP.NE.U32.AND UP0, UPT, UR6, URZ, UPT ;  /* 0x000000ff0600728c */ /* 0x008fc8000bf05070 */
[----:B------:R-:W-:-:S04]  /*0410*/  UISETP.NE.AND.EX UP0, UPT, UR7, URZ, UPT, UP0 ;  /* 0x000000ff0700728c */ /* 0x000fc8000bf05300 */
[----:B------:R-:W-:-:S04]  /*0420*/  UISETP.EQ.OR.EX UP3, UPT, UR5, URZ, !UP0, UP1 ;  /* 0x000000ff0500728c */ /* 0x000fc8000c762710 */
[----:B------:R-:W-:-:S05]  /*0430*/  UP2UR UR53, UPR, URZ, 0x8 ;  /* 0x00000008ff357883 */ /* 0x000fca0008000000 */
[----:B------:R-:W-:Y:S07]  /*0440*/  BRA.U !UP3, `(.L_x_8) ;  /* 0x000000010b207547 */ /* 0x000fee000b800000 */
[----:B------:R-:W-:Y:S01]  /*0450*/  UISETP.NE.U32.AND UP2, UPT, UR4, URZ, UPT ;  /* 0x000000ff0400728c */ /* 0x000fe2000bf45070 */
[----:B-----5:R-:W-:Y:S01]  /*0460*/  FSETP.NEU.AND P0, PT, R49, RZ, PT ;  /* 0x000000ff3100720b */ /* 0x020fe20003f0d000 */
[----:B------:R-:W-:Y:S02]  /*0470*/  USEL UR4, URZ, 0xffffffff, UP0 ;  /* 0xffffffffff047887 */ /* 0x000fe40008000000 */
[----:B------:R-:W-:-:S10]  /*0480*/  UISETP.NE.AND.EX UP2, UPT, UR5, URZ, UPT, UP2 ;  /* 0x000000ff0500728c */ /* 0x000fd4000bf45320 */
[----:B------:R-:W-:Y:S01]  /*0490*/  VOTEU.ANY UP1, P0 ;  /* 0x0000000000ff7886 */ /* 0x000fe20000020100 */
[----:B------:R-:W-:-:S04]  /*04a0*/  @!UP2 USEL UR4, URZ, 0xffffffff, UP1 ;  /* 0xffffffffff04a887 */ /* 0x000fc80008800000 */
[----:B------:R-:W-:-:S04]  /*04b0*/  ULOP3.LUT UR4, UR4, 0x1, URZ, 0xc0, !UPT ;  /* 0x0000000104047892 */ /* 0x000fc8000f8ec0ff */
[----:B------:R-:W-:-:S11]  /*04c0*/  UISETP.NE.U32.AND UP2, UPT, UR4, 0x1, UPT ;  /* 0x000000010400788c */ /* 0x000fd6000bf45070 */
.L_x_8:
[----:B-12---:R-:W1:Y:S01]  /*04d0*/  SHFL.IDX PT, R2, R92, RZ, 0x1f ;  /* 0x00001fff5c027589 */ /* 0x006e6200000e0000 */
[----:B------:R-:W-:-:S04]  /*04e0*/  UISETP.NE.AND UP1, UPT, UR8, 0x2, UPT ;  /* 0x000000020800788c */ /* 0x000fc8000bf25270 */
[----:B------:R-:W-:Y:S01]  /*04f0*/  USEL UR6, URZ, 0x1, UP1 ;  /* 0x00000001ff067887 */ /* 0x000fe20008800000 */
[----:B-1----:R-:W-:-:S13]  /*0500*/  ISETP.NE.AND P0, PT, R2, RZ, PT ;  /* 0x000000ff0200720c */ /* 0x002fda0003f05270 */
[----:B------:R-:W-:Y:S05]  /*0510*/  @P0 BRA `(.L_x_9) ;  /* 0x0000000000680947 */ /* 0x000fea0003800000 */
[----:B------:R-:W1:Y:S01]  /*0520*/  S2UR UR5, SR_CgaCtaId ;  /* 0x00000000000579c3 */ /* 0x000e620000008800 */
[----:B------:R-:W-:Y:S01]  /*0530*/  UMOV UR7, 0x400 ;  /* 0x0000040000077882 */ /* 0x000fe20000000000 */
[----:B------:R-:W-:Y:S01]  /*0540*/  UMOV UR4, 0x1 ;  /* 0x0000000100047882 */ /* 0x000fe20000000000 */
[----:B------:R-:W-:Y:S01]  /*0550*/  ELECT P0, URZ, PT ;  /* 0x0000000000ff782f */ /* 0x000fe20003800000 */
[----:B------:R-:W-:-:S04]  /*0560*/  UIADD3 UR10, UPT, UPT, -UR4, 0x100000, URZ ;  /* 0x00100000040a7890 */ /* 0x000fc8000fffe1ff */
[----:B------:R-:W-:Y:S02]  /*0570*/  USHF.L.U32 UR11, UR10, 0xb, URZ ;  /* 0x0000000b0a0b7899 */ /* 0x000fe400080006ff */
[----:B------:R-:W-:Y:S02]  /*0580*/  USHF.L.U32 UR10, UR10, 0x1, URZ ;  /* 0x000000010a0a7899 */ /* 0x000fe400080006ff */
[----:B-1----:R-:W-:Y:S01]  /*0590*/  ULEA UR5, UR5, UR7, 0x18 ;  /* 0x0000000705057291 */ /* 0x002fe2000f8ec0ff */
[----:B------:R-:W1:Y:S11]  /*05a0*/  FENCE.VIEW.ASYNC.S ;  /* 0x00000000000073c6 */ /* 0x000e760000000000 */
[----:B-1----:R1:W2:Y:S01]  /*05b0*/  SYNCS.EXCH.64 URZ, [UR5], UR10 ;  /* 0x0000000a05ff75b2 */ /* 0x0022a20008000100 */
[----:B------:R1:W3:Y:S01]  /*05c0*/  SYNCS.EXCH.64 URZ, [UR5+0x40], UR10 ;  /* 0x0000400a05ff75b2 */ /* 0x0002e20008000100 */
[----:B------:R1:W4:Y:S01]  /*05d0*/  SYNCS.EXCH.64 URZ, [UR5+0x8], UR10 ;  /* 0x0000080a05ff75b2 */ /* 0x0003220008000100 */
[----:B------:R1:W1:Y:S01]  /*05e0*/  SYNCS.EXCH.64 URZ, [UR5+0x48], UR10 ;  /* 0x0000480a05ff75b2 */ /* 0x0002620008000100 */
        /* <DEDUP_REMOVED lines=12> */
[----:B------:R-:W-:Y:S01]  /*06b0*/  NOP ;  /* 0x0000000000007918 */ /* 0x000fe20000000000 */
.L_x_9:
[----:B------:R-:W2:Y:S01]  /*06c0*/  SHFL.IDX PT, R2, R92, RZ, 0x1f ;  /* 0x00001fff5c027589 */ /* 0x000ea200000e0000 */
[----:B------:R-:W-:Y:S01]  /*06d0*/  NOP ;  /* 0x0000000000007918 */ /* 0x000fe20000000000 */
[----:B--2---:R-:W-:-:S13]  /*06e0*/  ISETP.NE.AND P0, PT, R2, 0x1, PT ;  /* 0x000000010200780c */ /* 0x004fda0003f05270 */
[----:B------:R-:W-:Y:S05]  /*06f0*/  @P0 BRA `(.L_x_10) ;  /* 0x0000000000500947 */ /* 0x000fea0003800000 */
[----:B------:R-:W2:Y:S01]  /*0700*/  S2UR UR7, SR_CgaCtaId ;  /* 0x00000000000779c3 */ /* 0x000ea20000008800 */
[----:B------:R-:W-:Y:S01]  /*0710*/  UMOV UR9, 0x400 ;  /* 0x0000040000097882 */ /* 0x000fe20000000000 */
[----:B-1----:R-:W-:Y:S01]  /*0720*/  UMOV UR5, 0x20 ;  /* 0x0000002000057882 */ /* 0x002fe20000000000 */
[----:B------:R-:W-:Y:S01]  /*0730*/  UMOV UR4, 0x80 ;  /* 0x0000008000047882 */ /* 0x000fe20000000000 */
[----:B------:R-:W-:-:S04]  /*0740*/  UIADD3 UR10, UPT, UPT, -UR5, 0x100000, URZ ;  /* 0x00100000050a7890 */ /* 0x000fc8000fffe1ff */
[----:B------:R-:W-:Y:S02]  /*0750*/  USHF.L.U32 UR11, UR10, 0xb, URZ ;  /* 0x0000000b0a0b7899 */ /* 0x000fe400080006ff */
[----:B------:R-:W-:Y:S02]  /*0760*/  USHF.L.U32 UR10, UR10, 0x1, URZ ;  /* 0x000000010a0a7899 */ /* 0x000fe400080006ff */
[----:B------:R-:W-:-:S04]  /*0770*/  UIADD3 UR4, UPT, UPT, -UR4, 0x100000, URZ ;  /* 0x0010000004047890 */ /* 0x000fc8000fffe1ff */
[----:B------:R-:W-:Y:S02]  /*0780*/  USHF.L.U32 UR5, UR4, 0xb, URZ ;  /* 0x0000000b04057899 */ /* 0x000fe400080006ff */
[----:B------:R-:W-:Y:S01]  /*0790*/  USHF.L.U32 UR4, UR4, 0x1, URZ ;  /* 0x0000000104047899 */ /* 0x000fe200080006ff */
[----:B------:R-:W-:Y:S01]  /*07a0*/  ELECT P0, URZ, PT ;  /* 0x0000000000ff782f */ /* 0x000fe20003800000 */
[----:B--2---:R-:W-:Y:S01]  /*07b0*/  ULEA UR7, UR7, UR9, 0x18 ;  /* 0x0000000907077291 */ /* 0x004fe2000f8ec0ff */
[----:B------:R-:W1:Y:S11]  /*07c0*/  FENCE.VIEW.ASYNC.S ;  /* 0x00000000000073c6 */ /* 0x000e760000000000 */
[----:B-1----:R2:W1:Y:S01]  /*07d0*/  SYNCS.EXCH.64 URZ, [UR7+0x80], UR10 ;  /* 0x0000800a07ff75b2 */ /* 0x0024620008000100 */
[----:B------:R2:W1:Y:S01]  /*07e0*/  SYNCS.EXCH.64 URZ, [UR7+0x98], UR4 ;  /* 0x0000980407ff75b2 */ /* 0x0004620008000100 */
[----:B------:R2:W1:Y:S01]  /*07f0*/  SYNCS.EXCH.64 URZ, [UR7+0x88], UR10 ;  /* 0x0000880a07ff75b2 */ /* 0x0004620008000100 */
[----:B------:R2:W1:Y:S01]  /*0800*/  SYNCS.EXCH.64 URZ, [UR7+0xa0], UR4 ;  /* 0x0000a00407ff75b2 */ /* 0x0004620008000100 */
[----:B------:R2:W1:Y:S01]  /*0810*/  SYNCS.EXCH.64 URZ, [UR7+0x90], UR10 ;  /* 0x0000900a07ff75b2 */ /* 0x0004620008000100 */
[----:B------:R2:W1:Y:S02]  /*0820*/  SYNCS.EXCH.64 URZ, [UR7+0xa8], UR4 ;  /* 0x0000a80407ff75b2 */ /* 0x0004640008000100 */
[----:B--2---:R-:W-:Y:S01]  /*0830*/  NOP ;  /* 0x0000000000007918 */ /* 0x004fe20000000000 */
.L_x_10:
[----:B------:R-:W2:Y:S01]  /*0840*/  SHFL.IDX PT, R2, R92, RZ, 0x1f ;  /* 0x00001fff5c027589 */ /* 0x000ea200000e0000 */
[----:B------:R-:W-:Y:S01]  /*0850*/  NOP ;  /* 0x0000000000007918 */ /* 0x000fe20000000000 */
[----:B--2---:R-:W-:-:S13]  /*0860*/  ISETP.NE.AND P0, PT, R2, 0x3, PT ;  /* 0x000000030200780c */ /* 0x004fda0003f05270 */
[----:B------:R-:W-:Y:S05]  /*0870*/  @P0 BRA `(.L_x_11) ;  /* 0x0000000000300947 */ /* 0x000fea0003800000 */
[----:B-1----:R-:W1:Y:S01]  /*0880*/  S2UR UR5, SR_CgaCtaId ;  /* 0x00000000000579c3 */ /* 0x002e620000008800 */
        /* <DEDUP_REMOVED lines=8> */
[----:B-1----:R2:W1:Y:S01]  /*0910*/  SYNCS.EXCH.64 URZ, [UR5+0xb0], UR10 ;  /* 0x0000b00a05ff75b2 */ /* 0x0024620008000100 */
[----:B------:R2:W1:Y:S02]  /*0920*/  SYNCS.EXCH.64 URZ, [UR5+0xb8], UR10 ;  /* 0x0000b80a05ff75b2 */ /* 0x0004640008000100 */
[----:B--2---:R-:W-:Y:S01]  /*0930*/  NOP ;  /* 0x0000000000007918 */ /* 0x004fe20000000000 */
.L_x_11:
[----:B------:R-:W2:Y:S01]  /*0940*/  SHFL.IDX PT, R2, R92, RZ, 0x1f ;  /* 0x00001fff5c027589 */ /* 0x000ea200000e0000 */
[----:B------:R-:W-:Y:S01]  /*0950*/  NOP ;  /* 0x0000000000007918 */ /* 0x000fe20000000000 */
[----:B--2---:R-:W-:-:S13]  /*0960*/  ISETP.NE.AND P0, PT, R2, 0x4, PT ;  /* 0x000000040200780c */ /* 0x004fda0003f05270 */
[----:B------:R-:W-:Y:S05]  /*0970*/  @P0 BRA `(.L_x_12) ;  /* 0x00000000004c0947 */ /* 0x000fea0003800000 */
[----:B-1----:R-:W1:Y:S01]  /*0980*/  S2UR UR5, SR_CgaCtaId ;  /* 0x00000000000579c3 */ /* 0x002e620000008800 */
[----:B------:R-:W-:Y:S01]  /*0990*/  UMOV UR9, 0x100 ;  /* 0x0000010000097882 */ /* 0x000fe20000000000 */
[----:B------:R-:W-:Y:S01]  /*09a0*/  UMOV UR7, 0x400 ;  /* 0x0000040000077882 */ /* 0x000fe20000000000 */
[----:B------:R-:W-:Y:S01]  /*09b0*/  USEL UR9, UR9, 0xe0, UP2 ;  /* 0x000000e009097887 */ /* 0x000fe20009000000 */
[----:B------:R-:W-:Y:S01]  /*09c0*/  UMOV UR4, 0x1 ;  /* 0x0000000100047882 */ /* 0x000fe20000000000 */
[----:B------:R-:W-:Y:S01]  /*09d0*/  ELECT P0, URZ, PT ;  /* 0x0000000000ff782f */ /* 0x000fe20003800000 */
[----:B------:R-:W-:-:S04]  /*09e0*/  UIADD3 UR10, UPT, UPT, -UR4, 0x100000, URZ ;  /* 0x00100000040a7890 */ /* 0x000fc8000fffe1ff */
[----:B------:R-:W-:Y:S02]  /*09f0*/  USHF.L.U32 UR11, UR10, 0xb, URZ ;  /* 0x0000000b0a0b7899 */ /* 0x000fe400080006ff */
[----:B------:R-:W-:Y:S02]  /*0a00*/  USHF.L.U32 UR10, UR10, 0x1, URZ ;  /* 0x000000010a0a7899 */ /* 0x000fe400080006ff */
[----:B------:R-:W-:-:S04]  /*0a10*/  UIADD3 UR12, UPT, UPT, -UR9, 0x100000, URZ ;  /* 0x00100000090c7890 */ /* 0x000fc8000fffe1ff */
[----:B------:R-:W-:Y:S02]  /*0a20*/  USHF.L.U32 UR13, UR12, 0xb, URZ ;  /* 0x0000000b0c0d7899 */ /* 0x000fe400080006ff */
[----:B------:R-:W-:Y:S02]  /*0a30*/  USHF.L.U32 UR12, UR12, 0x1, URZ ;  /* 0x000000010c0c7899 */ /* 0x000fe400080006ff */
[----:B-1----:R-:W-:Y:S01]  /*0a40*/  ULEA UR5, UR5, UR7, 0x18 ;  /* 0x0000000705057291 */ /* 0x002fe2000f8ec0ff */
[----:B------:R-:W1:Y:S11]  /*0a50*/  FENCE.VIEW.ASYNC.S ;  /* 0x00000000000073c6 */ /* 0x000e760000000000 */
[----:B-1----:R2:W1:Y:S01]  /*0a60*/  SYNCS.EXCH.64 URZ, [UR5+0xc0], UR10 ;  /* 0x0000c00a05ff75b2 */ /* 0x0024620008000100 */
[----:B------:R2:W1:Y:S01]  /*0a70*/  SYNCS.EXCH.64 URZ, [UR5+0xd0], UR12 ;  /* 0x0000d00c05ff75b2 */ /* 0x0004620008000100 */
[----:B------:R2:W1:Y:S01]  /*0a80*/  SYNCS.EXCH.64 URZ, [UR5+0xc8], UR10 ;  /* 0x0000c80a05ff75b2 */ /* 0x0004620008000100 */
[----:B------:R2:W1:Y:S02]  /*0a90*/  SYNCS.EXCH.64 URZ, [UR5+0xd8], UR12 ;  /* 0x0000d80c05ff75b2 */ /* 0x0004640008000100 */
[----:B--2---:R-:W-:Y:S01]  /*0aa0*/  NOP ;  /* 0x0000000000007918 */ /* 0x004fe20000000000 */
.L_x_12:
        /* <DEDUP_REMOVED lines=22> */
[----:B------:R2:W1:Y:S01]  /*0c10*/  SYNCS.EXCH.64 URZ, [UR7+0x110], UR4 ;  /* 0x0001100407ff75b2 */ /* 0x0004620008000100 */
[----:B------:R2:W1:Y:S01]  /*0c20*/  SYNCS.EXCH.64 URZ, [UR7+0xf8], UR10 ;  /* 0x0000f80a07ff75b2 */ /* 0x0004620008000100 */
[----:B------:R2:W1:Y:S02]  /*0c30*/  SYNCS.EXCH.64 URZ, [UR7+0x118], UR4 ;  /* 0x0001180407ff75b2 */ /* 0x0004640008000100 */
[----:B--2---:R-:W-:Y:S01]  /*0c40*/  NOP ;  /* 0x0000000000007918 */ /* 0x004fe20000000000 */
.L_x_13:
        /* <DEDUP_REMOVED lines=18> */
.L_x_14:
[----:B-1----:R-:W1:Y:S01]  /*0d70*/  S2UR UR5, SR_CTAID.X ;  /* 0x00000000000579c3 */ /* 0x002e620000002500 */
[----:B------:R-:W-:-:S05]  /*0d80*/  CS2R.32 R87, SR_CgaSize ;  /* 0x0000000000577805 */ /* 0x000fca0000008a00 */
[----:B------:R-:W-:-:S05]  /*0d90*/  IMAD R87, R87, -0xa0, RZ ;  /* 0xffffff6057577824 */ /* 0x000fca00078e02ff */
[----:B------:R-:W-:-:S14]  /*0da0*/  R2UR UR9, R87 ;  /* 0x00000000570972ca */ /* 0x000fdc00000e0000 */
[----:B------:R-:W2:Y:S01]  /*0db0*/  LDCU UR9, c[0x0][UR9+0x2b0] ;  /* 0x00005600090977ac */ /* 0x000ea20008000800 */
[----:B------:R-:W-:Y:S01]  /*0dc0*/  NOP ;  /* 0x0000000000007918 */ /* 0x000fe20000000000 */
[----:B------:R-:W-:-:S05]  /*0dd0*/  CS2R.32 R87, SR_CgaSize ;  /* 0x0000000000577805 */ /* 0x000fca0000008a00 */
[----:B------:R-:W-:-:S05]  /*0de0*/  IMAD R87, R87, -0xa0, RZ ;  /* 0xffffff6057577824 */ /* 0x000fca00078e02ff */
[----:B------:R-:W-:-:S14]  /*0df0*/  R2UR UR7, R87 ;  /* 0x00000000570772ca */ /* 0x000fdc00000e0000 */
[----:B------:R-:W3:Y:S01]  /*0e00*/  LDCU UR7, c[0x0][UR7+0x2b4] ;  /* 0x00005680070777ac */ /* 0x000ee20008000800 */
[----:B------:R-:W4:Y:S08]  /*0e10*/  S2UR UR4, SR_CTAID.Y ;  /* 0x00000000000479c3 */ /* 0x000f300000002600 */
[----:B------:R-:W3:Y:S01]  /*0e20*/  LDC R10, c[0x0][0xb24] ;  /* 0x0002c900ff0a7b82 */ /* 0x000ee20000000800 */
[----:B-1----:R-:W-:-:S02]  /*0e30*/  I2FP.F32.U32 R87, UR5 ;  /* 0x0000000500577c45 */ /* 0x002fc40008201000 */
[----:B------:R-:W-:-:S05]  /*0e40*/  CS2R.32 R3, SR_CgaSize ;  /* 0x0000000000037805 */ /* 0x000fca0000008a00 */
[----:B------:R-:W-:-:S06]  /*0e50*/  IMAD R3, R3, -0xa0, RZ ;  /* 0xffffff6003037824 */ /* 0x000fcc00078e02ff */
[----:B------:R-:W1:Y:S01]  /*0e60*/  LDC R3, c[0x0][R3+0x2a0] ;  /* 0x0000a80003037b82 */ /* 0x000e620000000800 */
[----:B------:R-:W-:Y:S01]  /*0e70*/  MOV R15, UR5 ;  /* 0x00000005000f7c02 */ /* 0x000fe20008000f00 */
[----:B--2---:R-:W-:Y:S01]  /*0e80*/  FMUL R87, R87, UR9 ;  /* 0x0000000957577c20 */ /* 0x004fe20008400000 */
[----:B----4-:R-:W-:Y:S02]  /*0e90*/  I2FP.F32.U32 R86, UR4 ;  /* 0x0000000400567c45 */ /* 0x010fe40008201000 */
[----:B------:R-:W-:-:S05]  /*0ea0*/  CS2R.32 R2, SR_CgaSize ;  /* 0x0000000000027805 */ /* 0x000fca0000008a00 */
[----:B------:R-:W-:-:S06]  /*0eb0*/  IMAD R2, R2, -0xa0, RZ ;  /* 0xffffff6002027824 */ /* 0x000fcc00078e02ff */
[----:B------:R-:W2:Y:S01]  /*0ec0*/  LDC R2, c[0x0][R2+0x2a4] ;  /* 0x0000a90002027b82 */ /* 0x000ea20000000800 */
[----:B------:R-:W-:Y:S01]  /*0ed0*/  MOV R14, UR4 ;  /* 0x00000004000e7c02 */ /* 0x000fe20008000f00 */
[----:B------:R-:W4:Y:S01]  /*0ee0*/  F2I.U32.TRUNC.NTZ R87, R87 ;  /* 0x0000005700577305 */ /* 0x000f22000020f000 */
[----:B---3--:R-:W-:-:S05]  /*0ef0*/  FMUL R86, R86, UR7 ;  /* 0x0000000756567c20 */ /* 0x008fca0008400000 */
[----:B------:R-:W-:Y:S01]  /*0f00*/  BAR.SYNC.DEFER_BLOCKING 0x0 ;  /* 0x0000000000007b1d */ /* 0x000fe20000010000 */
[----:B------:R-:W-:-:S05]  /*0f10*/  ISETP.GE.AND P0, PT, R10, 0x1, PT ;  /* 0x000000010a00780c */ /* 0x000fca0003f06270 */
[----:B------:R-:W3:Y:S02]  /*0f20*/  F2I.U32.TRUNC.NTZ R86, R86 ;  /* 0x0000005600567305 */ /* 0x000ee4000020f000 */
[----:B------:R-:W2:Y:S01]  /*0f30*/  S2UR UR36, SR_CTAID.Z ;  /* 0x00000000002479c3 */ /* 0x000ea20000002700 */
[----:B----4-:R-:W-:-:S05]  /*0f40*/  IADD3 R87, PT, PT, -R87, RZ, RZ ;  /* 0x000000ff57577210 */ /* 0x010fca0007ffe1ff */
[----:B-1----:R-:W-:Y:S01]  /*0f50*/  IMAD R87, R3, R87, UR5 ;  /* 0x0000000503577e24 */ /* 0x002fe2000f8e0257 */
[----:B---3--:R-:W-:-:S05]  /*0f60*/  IADD3 R86, PT, PT, -R86, RZ, RZ ;  /* 0x000000ff56567210 */ /* 0x008fca0007ffe1ff */
[----:B--2---:R-:W-:Y:S01]  /*0f70*/  IMAD R86, R2, R86, UR4 ;  /* 0x0000000402567e24 */ /* 0x004fe2000f8e0256 */
[----:B------:R-:W-:Y:S06]  /*0f80*/  @!P0 BRA `(.L_x_15) ;  /* 0x0000000000b88947 */ /* 0x000fec0003800000 */
[----:B------:R-:W1:Y:S01]  /*0f90*/  LDC.64 R4, c[0x0][0xb18] ;  /* 0x0002c600ff047b82 */ /* 0x000e620000000a00 */
[----:B------:R-:W-:-:S07]  /*0fa0*/  ISETP.NE.AND P0, PT, R10, 0x1, PT ;  /* 0x000000010a00780c */ /* 0x000fce0003f05270 */
[----:B------:R-:W2:Y:S08]  /*0fb0*/  LDC R9, c[0x0][0xb0c] ;  /* 0x0002c300ff097b82 */ /* 0x000eb00000000800 */
[----:B------:R-:W3:Y:S08]  /*0fc0*/  LDC R12, c[0x0][0x370] ;  /* 0x0000dc00ff0c7b82 */ /* 0x000ef00000000800 */
[----:B------:R-:W4:Y:S01]  /*0fd0*/  LDC R11, c[0x0][0x374] ;  /* 0x0000dd00ff0b7b82 */ /* 0x000f220000000800 */
[----:B-1----:R-:W-:-:S07]  /*0fe0*/  ISETP.NE.AND P1, PT, R4, 0x1, PT ;  /* 0x000000010400780c */ /* 0x002fce0003f25270 */
[----:B------:R-:W3:Y:S01]  /*0ff0*/  LDC.64 R6, c[0x0][0xb10] ;  /* 0x0002c400ff067b82 */ /* 0x000ee20000000a00 */
[----:B--2---:R-:W-:-:S07]  /*1000*/  ISETP.NE.AND P2, PT, R9, 0x1, PT ;  /* 0x000000010900780c */ /* 0x004fce0003f45270 */
[----:B------:R-:W1:Y:S08]  /*1010*/  LDC R8, c[0x0][0xb20] ;  /* 0x0002c800ff087b82 */ /* 0x000e700000000800 */
[----:B------:R-:W2:Y:S01]  /*1020*/  LDC.64 R2, c[0x0][0xb28] ;  /* 0x0002ca00ff027b82 */ /* 0x000ea20000000a00 */
[----:B----4-:R-:W-:-:S04]  /*1030*/  IMAD.HI.U32 R13, R11, R5, RZ ;  /* 0x000000050b0d7227 */ /* 0x010fc800078e00ff */
[----:B------:R-:W-:-:S04]  /*1040*/  IMAD.HI.U32 R5, R14, R5, RZ ;  /* 0x000000050e057227 */ /* 0x000fc800078e00ff */
[----:B---3--:R-:W-:-:S05]  /*1050*/  IMAD.HI.U32 R16, R12, R6, RZ ;  /* 0x000000060c107227 */ /* 0x008fca00078e00ff */
[-C--:B------:R-:W-:Y:S01]  /*1060*/  @P2 SHF.R.U32.HI R12, RZ, R7.reuse, R16 ;  /* 0x00000007ff0c2219 */ /* 0x080fe20000011610 */
[----:B------:R-:W-:Y:S01]  /*1070*/  IMAD.HI.U32 R16, R15, R6, RZ ;  /* 0x000000060f107227 */ /* 0x000fe200078e00ff */
[-C--:B-1----:R-:W-:Y:S02]  /*1080*/  @P1 SHF.R.U32.HI R11, RZ, R8.reuse, R13 ;  /* 0x00000008ff0b1219 */ /* 0x082fe4000001160d */
[----:B------:R-:W-:Y:S02]  /*1090*/  SHF.R.U32.HI R5, RZ, R8, R5 ;  /* 0x00000008ff057219 */ /* 0x000fe40000011605 */
[----:B------:R-:W-:Y:S02]  /*10a0*/  SHF.R.U32.HI R16, RZ, R7, R16 ;  /* 0x00000007ff107219 */ /* 0x000fe40000011610 */
[----:B------:R-:W-:Y:S01]  /*10b0*/  SEL R5, R14, R5, !P1 ;  /* 0x000000050e057207 */ /* 0x000fe20004800000 */
[----:B--2---:R-:W-:Y:S01]  /*10c0*/  IMAD.HI.U32 R13, R11, R2, RZ ;  /* 0x000000020b0d7227 */ /* 0x004fe200078e00ff */
[----:B------:R-:W-:-:S03]  /*10d0*/  SEL R16, R15, R16, !P2 ;  /* 0x000000100f107207 */ /* 0x000fc60005000000 */
[----:B------:R-:W-:Y:S01]  /*10e0*/  IMAD.HI.U32 R6, R12, R2, RZ ;  /* 0x000000020c067227 */ /* 0x000fe200078e00ff */
[----:B------:R-:W-:-:S04]  /*10f0*/  @P0 SHF.R.U32.HI R11, RZ, R3, R13 ;  /* 0x00000003ff0b0219 */ /* 0x000fc8000001160d */
[----:B------:R-:W-:Y:S01]  /*1100*/  @P0 SHF.R.U32.HI R12, RZ, R3, R6 ;  /* 0x00000003ff0c0219 */ /* 0x000fe20000011606 */
[----:B------:R-:W-:-:S04]  /*1110*/  IMAD R11, R11, R10, RZ ;  /* 0x0000000a0b0b7224 */ /* 0x000fc800078e02ff */
[----:B------:R-:W-:Y:S01]  /*1120*/  IMAD R6, R12, R10, RZ ;  /* 0x0000000a0c067224 */ /* 0x000fe200078e02ff */
[----:B------:R-:W-:-:S04]  /*1130*/  ISETP.GE.AND P1, PT, R5, R11, PT ;  /* 0x0000000b0500720c */ /* 0x000fc80003f26270 */
[----:B------:R-:W-:Y:S01]  /*1140*/  ISETP.GE.OR P1, PT, R16, R6, P1 ;  /* 0x000000061000720c */ /* 0x000fe20000f26670 */
[----:B------:R-:W-:-:S05]  /*1150*/  IMAD.HI.U32 R6, R5, R2, RZ ;  /* 0x0000000205067227 */ /* 0x000fca00078e00ff */
[----:B------:R-:W-:-:S04]  /*1160*/  SHF.R.U32.HI R6, RZ, R3, R6 ;  /* 0x00000003ff067219 */ /* 0x000fc80000011606 */
[----:B------:R-:W-:-:S03]  /*1170*/  SEL R6, R5, R6, !P0 ;  /* 0x0000000605067207 */ /* 0x000fc60004000000 */
[----:B------:R-:W-:Y:S01]  /*1180*/  @!P1 IMAD.HI.U32 R7, R16, R2, RZ ;  /* 0x0000000210079227 */ /* 0x000fe200078e00ff */
[----:B------:R-:W-:-:S04]  /*1190*/  IADD3 R2, PT, PT, -R6, RZ, RZ ;  /* 0x000000ff06027210 */ /* 0x000fc80007ffe1ff */
[----:B------:R-:W-:Y:S01]  /*11a0*/  @!P1 SHF.R.U32.HI R3, RZ, R3, R7 ;  /* 0x00000003ff039219 */ /* 0x000fe20000011607 */
[----:B------:R-:W-:Y:S01]  /*11b0*/  IMAD R2, R10, R2, R5 ;  /* 0x000000020a027224 */ /* 0x000fe200078e0205 */
[----:B------:R-:W-:Y:S02]  /*11c0*/  IADD3 R7, PT, PT, -R5, RZ, RZ ;  /* 0x000000ff05077210 */ /* 0x000fe40007ffe1ff */
[----:B------:R-:W-:-:S03]  /*11d0*/  @!P1 SEL R3, R16, R3, !P0 ;  /* 0x0000000310039207 */ /* 0x000fc60004000000 */
[----:B------:R-:W-:Y:S02]  /*11e0*/  IMAD R7, R4, R7, R14 ;  /* 0x0000000704077224 */ /* 0x000fe400078e020e */
[--C-:B------:R-:W-:Y:S02]  /*11f0*/  @!P1 IMAD.IADD R6, R6, 0x1, -R3.reuse ;  /* 0x0000000106069824 */ /* 0x100fe400078e0a03 */
[----:B------:R-:W-:Y:S01]  /*1200*/  @!P1 IMAD R3, R2, R12, R3 ;  /* 0x0000000c02039224 */ /* 0x000fe200078e0203 */
[----:B------:R-:W-:Y:S01]  /*1210*/  IADD3 R2, PT, PT, -R16, RZ, RZ ;  /* 0x000000ff10027210 */ /* 0x000fe20007ffe1ff */
[----:B------:R-:W-:Y:S02]  /*1220*/  @!P1 IMAD R5, R6, R10, R16 ;  /* 0x0000000a06059224 */ /* 0x000fe400078e0210 */
[----:B------:R-:W-:Y:S02]  /*1230*/  @!P1 IMAD.MOV.U32 R16, RZ, RZ, R3 ;  /* 0x000000ffff109224 */ /* 0x000fe400078e0003 */
[----:B------:R-:W-:-:S02]  /*1240*/  IMAD R2, R9, R2, R15 ;  /* 0x0000000209027224 */ /* 0x000fc400078e020f */
[----:B------:R-:W-:Y:S02]  /*1250*/  IMAD R14, R5, R4, R7 ;  /* 0x00000004050e7224 */ /* 0x000fe400078e0207 */
[----:B------:R-:W-:Y:S02]  /*1260*/  IMAD R15, R16, R9, R2 ;  /* 0x00000009100f7224 */ /* 0x000fe400078e0202 */
.L_x_15:
[----:B------:R-:W1:Y:S01]  /*1270*/  LDCU UR4, c[0x0][0xb30] ;  /* 0x00016600ff0477ac */ /* 0x000e620008000800 */
[----:B------:R-:W2:Y:S08]  /*1280*/  S2UR UR37, SR_CgaCtaId ;  /* 0x00000000002579c3 */ /* 0x000eb00000008800 */
[----:B------:R-:W3:Y:S01]  /*1290*/  LDC R40, c[0x0][0xb24] ;  /* 0x0002c900ff287b82 */ /* 0x000ee20000000800 */
[----:B-1----:R-:W-:-:S09]  /*12a0*/  UISETP.NE.AND UP1, UPT, UR4, 0x1, UPT ;  /* 0x000000010400788c */ /* 0x002fd2000bf25270 */
[----:B--2---:R-:W-:Y:S05]  /*12b0*/  BRA.U UP1, `(.L_x_16) ;  /* 0x0000000101407547 */ /* 0x004fea000b800000 */
[----:B------:R-:W1:Y:S08]  /*12c0*/  LDC.64 R4, c[0x0][0xb10] ;  /* 0x0002c400ff047b82 */ /* 0x000e700000000a00 */
[----:B------:R-:W2:Y:S08]  /*12d0*/  LDC.64 R2, c[0x0][0xb18] ;  /* 0x0002c600ff027b82 */ /* 0x000eb00000000a00 */
[----:B------:R-:W4:Y:S08]  /*12e0*/  LDC R6, c[0x0][0xb20] ;  /* 0x0002c800ff067b82 */ /* 0x000f300000000800 */
[----:B------:R-:W3:Y:S01]  /*12f0*/  LDC R7, c[0x0][0xb0c] ;  /* 0x0002c300ff077b82 */ /* 0x000ee20000000800 */
[----:B-1----:R-:W-:-:S05]  /*1300*/  IMAD.HI.U32 R4, R15, R4, RZ ;  /* 0x000000040f047227 */ /* 0x002fca00078e00ff */
[----:B------:R-:W-:Y:S01]  /*1310*/  SHF.R.U32.HI R4, RZ, R5, R4 ;  /* 0x00000005ff047219 */ /* 0x000fe20000011604 */
[----:B--2---:R-:W-:Y:S01]  /*1320*/  IMAD.HI.U32 R3, R14, R3, RZ ;  /* 0x000000030e037227 */ /* 0x004fe200078e00ff */
[----:B------:R-:W-:-:S04]  /*1330*/  ISETP.NE.AND P0, PT, R2, 0x1, PT ;  /* 0x000000010200780c */ /* 0x000fc80003f05270 */
[----:B----4-:R-:W-:-:S04]  /*1340*/  SHF.R.U32.HI R3, RZ, R6, R3 ;  /* 0x00000006ff037219 */ /* 0x010fc80000011603 */
[----:B------:R-:W-:Y:S02]  /*1350*/  SEL R3, R14, R3, !P0 ;  /* 0x000000030e037207 */ /* 0x000fe40004000000 */
[----:B---3--:R-:W-:-:S04]  /*1360*/  ISETP.NE.AND P1, PT, R7, 0x1, PT ;  /* 0x000000010700780c */ /* 0x008fc80003f25270 */
[----:B------:R-:W-:-:S05]  /*1370*/  SEL R4, R15, R4, !P1 ;  /* 0x000000040f047207 */ /* 0x000fca0004800000 */
[----:B------:R-:W-:Y:S02]  /*1380*/  IMAD.IADD R5, R3, 0x1, -R4 ;  /* 0x0000000103057824 */ /* 0x000fe400078e0a04 */
[----:B------:R-:W-:Y:S02]  /*1390*/  IMAD.IADD R3, R4, 0x1, -R3 ;  /* 0x0000000104037824 */ /* 0x000fe400078e0a03 */
[----:B------:R-:W-:Y:S02]  /*13a0*/  IMAD R15, R5, R7, R15 ;  /* 0x00000007050f7224 */ /* 0x000fe400078e020f */
[----:B------:R-:W-:-:S07]  /*13b0*/  IMAD R14, R3, R2, R14 ;  /* 0x00000002030e7224 */ /* 0x000fce00078e020e */
.L_x_16:
[----:B------:R-:W-:Y:S01]  /*13c0*/  BAR.SYNC.DEFER_BLOCKING 0x0 ;  /* 0x0000000000007b1d */ /* 0x000fe20000010000 */
[----:B------:R-:W-:Y:S01]  /*13d0*/  UISETP.NE.AND UP1, UPT, UR8, 0x2, UPT ;  /* 0x000000020800788c */ /* 0x000fe2000bf25270 */
[----:B------:R-:W-:Y:S02]  /*13e0*/  ISETP.NE.OR P5, PT, R0, 0x2, !P5 ;  /* 0x000000020000780c */ /* 0x000fe40006fa5670 */
[----:B------:R-:W-:-:S06]  /*13f0*/  LOP3.LUT R2, R93, 0x1f, RZ, 0xc0, !PT ;  /* 0x0000001f5d027812 */ /* 0x000fcc00078ec0ff */
[----:B------:R-:W-:Y:S05]  /*1400*/  BRA.U UP1, `(.L_x_17) ;  /* 0x00000015011c7547 */ /* 0x000fea000b800000 */
[----:B------:R-:W1:Y:S01]  /*1410*/  LDCU UR13, c[0x0][0x38c] ;  /* 0x00007180ff0d77ac */ /* 0x000e620008000800 */
[----:B------:R-:W2:Y:S01]  /*1420*/  LDC R8, c[0x0][0x370] ;  /* 0x0000dc00ff087b82 */ /* 0x000ea20000000800 */
[----:B------:R-:W-:Y:S01]  /*1430*/  PLOP3.LUT P1, PT, PT, PT, UP2, 0x80, 0x8 ;  /* 0x000000000008781c */ /* 0x000fe20003f2f028 */
[----:B------:R-:W-:Y:S01]  /*1440*/  IMAD.MOV.U32 R17, RZ, RZ, 0x1 ;  /* 0x00000001ff117424 */ /* 0x000fe200078e00ff */
[----:B------:R-:W-:Y:S01]  /*1450*/  ISETP.EQ.OR P4, PT, R2, RZ, P5 ;  /* 0x000000ff0200720c */ /* 0x000fe20002f82670 */
[----:B------:R-:W-:Y:S01]  /*1460*/  IMAD.MOV.U32 R16, RZ, RZ, RZ ;  /* 0x000000ffff107224 */ /* 0x000fe200078e00ff */
[----:B------:R-:W-:Y:S02]  /*1470*/  PLOP3.LUT P1, PT, P1, PT, PT, 0x8, 0x80 ;  /* 0x000000000080781c */ /* 0x000fe40000f2e170 */
[----:B------:R-:W-:Y:S01]  /*1480*/  CS2R R12, SRZ ;  /* 0x00000000000c7805 */ /* 0x000fe2000001ff00 */
[----:B------:R-:W-:Y:S01]  /*1490*/  IMAD.MOV.U32 R11, RZ, RZ, 0x1 ;  /* 0x00000001ff0b7424 */ /* 0x000fe200078e00ff */
[----:B------:R-:W4:Y:S01]  /*14a0*/  LDC R0, c[0x0][0x374] ;  /* 0x0000dd00ff007b82 */ /* 0x000f220000000800 */
[----:B------:R-:W2:Y:S01]  /*14b0*/  LDCU.64 UR22, c[0x0][0x348] ;  /* 0x00006900ff1677ac */ /* 0x000ea20008000a00 */
[----:B------:R-:W-:Y:S01]  /*14c0*/  UMOV UR6, URZ ;  /* 0x000000ff00067c82 */ /* 0x000fe20008000000 */
[----:B-1----:R-:W-:-:S04]  /*14d0*/  UIADD3 UR5, UPT, UPT, UR13, 0x3f, URZ ;  /* 0x0000003f0d057890 */ /* 0x002fc8000fffe0ff */
[----:B------:R-:W-:-:S04]  /*14e0*/  USHF.R.S32.HI UR4, URZ, 0x1f, UR5 ;  /* 0x0000001fff047899 */ /* 0x000fc80008011405 */
[----:B------:R-:W-:-:S04]  /*14f0*/  ULEA.HI UR4, UR4, UR5, URZ, 0x6 ;  /* 0x0000000504047291 */ /* 0x000fc8000f8f30ff */
[----:B------:R-:W-:Y:S02]  /*1500*/  USHF.R.S32.HI UR15, URZ, 0x6, UR4 ;  /* 0x00000006ff0f7899 */ /* 0x000fe40008011404 */
[----:B------:R-:W-:Y:S02]  /*1510*/  UIADD3 UR4, UPT, UPT, UR13, -0x1, URZ ;  /* 0xffffffff0d047890 */ /* 0x000fe4000fffe0ff */
[----:B------:R-:W-:Y:S02]  /*1520*/  UISETP.LT.U32.AND UP0, UPT, UR15, 0x8, UPT ;  /* 0x000000080f00788c */ /* 0x000fe4000bf01070 */
[----:B------:R-:W-:Y:S02]  /*1530*/  UISETP.GE.U32.AND UP1, UPT, UR4, -0x7f, UPT ;  /* 0xffffff810400788c */ /* 0x000fe4000bf26070 */
[----:B------:R-:W-:Y:S02]  /*1540*/  USEL UR14, UR15, 0x8, UP0 ;  /* 0x000000080f0e7887 */ /* 0x000fe40008000000 */
[----:B------:R-:W-:-:S02]  /*1550*/  UIADD3 UR13, UPT, UPT, UR13, 0x7e, URZ ;  /* 0x0000007e0d0d7890 */ /* 0x000fc4000fffe0ff */
[----:B------:R-:W-:Y:S02]  /*1560*/  UIADD3 UR5, UPT, UPT, UR14, -0x1, URZ ;  /* 0xffffffff0e057890 */ /* 0x000fe4000fffe0ff */
[----:B------:R-:W-:-:S03]  /*1570*/  UIADD3 UR7, UPT, UPT, UR15, -UR14, URZ ;  /* 0x8000000e0f077290 */ /* 0x000fc6000fffe0ff */
[----:B------:R-:W-:-:S04]  /*1580*/  @UP1 UIADD3 UR5, UPT, UPT, UR14, URZ, URZ ;  /* 0x000000ff0e051290 */ /* 0x000fc8000fffe0ff */
[----:B--2---:R-:W-:-:S12]  /*1590*/  UIADD3 UR5, UPT, UPT, UR5, 0x1, URZ ;  /* 0x0000000105057890 */ /* 0x004fd8000fffe0ff */
.L_x_35:
[----:B------:R-:W-:Y:S01]  /*15a0*/  UISETP.NE.AND UP0, UPT, UR37, URZ, UPT ;  /* 0x000000ff2500728c */ /* 0x000fe2000bf05270 */
[----:B------:R-:W1:Y:S08]  /*15b0*/  S2UR UR37, SR_CgaCtaId ;  /* 0x00000000002579c3 */ /* 0x000e700000008800 */
[----:B------:R-:W-:Y:S05]  /*15c0*/  BRA.U UP0, `(.L_x_18) ;  /* 0x0000000100347547 */ /* 0x000fea000b800000 */
[----:B------:R-:W2:Y:S01]  /*15d0*/  S2R R2, SR_CgaCtaId ;  /* 0x0000000000027919 */ /* 0x000ea20000008800 */
[----:B------:R-:W-:-:S04]  /*15e0*/  MOV R3, 0x400 ;  /* 0x0000040000037802 */ /* 0x000fc80000000f00 */
[----:B--2---:R-:W-:Y:S02]  /*15f0*/  LEA R2, R2, R3, 0x18 ;  /* 0x0000000302027211 */ /* 0x004fe400078ec0ff */
[----:B------:R-:W-:-:S03]  /*1600*/  SHF.L.U32 R3, R11, 0x1f, RZ ;  /* 0x0000001f0b037819 */ /* 0x000fc600000006ff */
[----:B------:R-:W-:-:S04]  /*1610*/  IMAD R2, R12, 0x8, R2 ;  /* 0x000000080c027824 */ /* 0x000fc800078e0202 */
[----:B------:R-:W2:Y:S02]  /*1620*/  SYNCS.PHASECHK.TRANS64.TRYWAIT P0, [R2+URZ+0x130], R3 ;  /* 0x00013003020075a7 */ /* 0x000ea400080011ff */
[----:B--2---:R-:W-:Y:S05]  /*1630*/  @!P0 BRA `(.L_x_19) ;  /* 0x0000006000688947 */ /* 0x004fea0003800000 */
.L_x_119:
[----:B------:R-:W-:Y:S01]  /*1640*/  VIADD R12, R12, 0x1 ;  /* 0x000000010c0c7836 */ /* 0x000fe20000000000 */
[----:B------:R2:W-:Y:S04]  /*1650*/  SYNCS.ARRIVE.TRANS64.A1T0 RZ, [R2+URZ+0x120], RZ ;  /* 0x000120ff02ff79a7 */ /* 0x0005e800081000ff */
[----:B------:R-:W-:-:S04]  /*1660*/  ISETP.NE.AND P0, PT, R12, 0x2, PT ;  /* 0x000000020c00780c */ /* 0x000fc80003f05270 */
[----:B------:R-:W-:Y:S02]  /*1670*/  SEL R12, R12, RZ, P0 ;  /* 0x000000ff0c0c7207 */ /* 0x000fe40000000000 */
[----:B--2---:R-:W-:-:S04]  /*1680*/  SEL R2, RZ, 0x1, P0 ;  /* 0x00000001ff027807 */ /* 0x004fc80000000000 */
[----:B------:R-:W-:-:S07]  /*1690*/  LOP3.LUT R11, R11, R2, RZ, 0x3c, !PT ;  /* 0x000000020b0b7212 */ /* 0x000fce00078e3cff */
.L_x_18:
[----:B------:R-:W-:Y:S01]  /*16a0*/  UMOV UR4, 0x400 ;  /* 0x0000040000047882 */ /* 0x000fe20000000000 */
[----:B------:R-:W-:Y:S01]  /*16b0*/  SHF.L.U32 R2, R17, 0x1f, RZ ;  /* 0x0000001f11027819 */ /* 0x000fe200000006ff */
[----:B-1----:R-:W-:Y:S01]  /*16c0*/  ULEA UR4, UR37, UR4, 0x18 ;  /* 0x0000000425047291 */ /* 0x002fe2000f8ec0ff */
[----:B------:R-:W-:Y:S01]  /*16d0*/  R2UR UR34, R15 ;  /* 0x000000000f2272ca */ /* 0x000fe200000e0000 */
[----:B------:R-:W-:Y:S01]  /*16e0*/  UISETP.GE.U32.AND UP0, UPT, UR13, 0x7f, UPT ;  /* 0x0000007f0d00788c */ /* 0x000fe2000bf06070 */
[----:B------:R-:W-:Y:S01]  /*16f0*/  R2UR UR10, R14 ;  /* 0x000000000e0a72ca */ /* 0x000fe200000e0000 */
[----:B------:R-:W-:Y:S01]  /*1700*/  ULEA UR8, UR6, UR4, 0x3 ;  /* 0x0000000406087291 */ /* 0x000fe2000f8e18ff */
[----:B------:R-:W-:-:S08]  /*1710*/  UMOV UR21, URZ ;  /* 0x000000ff00157c82 */ /* 0x000fd00008000000 */
[----:B------:R1:W2:Y:S01]  /*1720*/  SYNCS.PHASECHK.TRANS64.TRYWAIT P0, [UR8+0x40], R2 ;  /* 0x00004002ff0075a7 */ /* 0x0002a20008001108 */
[----:B------:R-:W-:Y:S02]  /*1730*/  USHF.L.U32 UR34, UR34, 0x7, URZ ;  /* 0x0000000722227899 */ /* 0x000fe400080006ff */
[----:B------:R-:W-:Y:S01]  /*1740*/  USHF.L.U32 UR10, UR10, 0x6, URZ ;  /* 0x000000060a0a7899 */ /* 0x000fe200080006ff */
[----:B------:R-:W-:Y:S11]  /*1750*/  BRA.U !UP0, `(.L_x_20) ;  /* 0x0000000108c07547 */ /* 0x000ff6000b800000 */
[----:B------:R-:W-:Y:S01]  /*1760*/  UIADD3 UR18, UPT, UPT, UR34, 0x40, URZ ;  /* 0x0000004022127890 */ /* 0x000fe2000fffe0ff */
[----:B------:R-:W-:Y:S01]  /*1770*/  UMOV UR24, URZ ;  /* 0x000000ff00187c82 */ /* 0x000fe20008000000 */
[----:B------:R-:W-:-:S10]  /*1780*/  UMOV UR25, UR6 ;  /* 0x0000000600197c82 */ /* 0x000fd40008000000 */
.L_x_25:
[----:B-1----:R-:W-:Y:S01]  /*1790*/  ULEA UR33, UR25, UR4, 0x3 ;  /* 0x0000000419217291 */ /* 0x002fe2000f8e18ff */
[----:B--2---:R-:W-:Y:S01]  /*17a0*/  @!P5 MOV R3, 0x6000 ;  /* 0x000060000003d802 */ /* 0x004fe20000000f00 */
[----:B--2---:R-:W-:Y:S10]  /*17b0*/  @P0 BRA `(.L_x_21) ;  /* 0x00000000000c0947 */ /* 0x004ff40003800000 */
[----:B------:R-:W-:-:S04]  /*17c0*/  SHF.L.U32 R4, R17, 0x1f, RZ ;  /* 0x0000001f11047819 */ /* 0x000fc800000006ff */
[----:B------:R-:W2:Y:S02]  /*17d0*/  SYNCS.PHASECHK.TRANS64.TRYWAIT P0, [UR33+0x40], R4 ;  /* 0x00004004ff0075a7 */ /* 0x000ea40008001121 */
[----:B--2---:R-:W-:Y:S05]  /*17e0*/  @!P0 BRA `(.L_x_22) ;  /* 0x0000006000108947 */ /* 0x004fea0003800000 */
.L_x_21:
[----:B------:R2:W-:Y:S01]  /*17f0*/  @!P5 SYNCS.ARRIVE.TRANS64 RZ, [UR33], R3 ;  /* 0x00000003ffffd9a7 */ /* 0x0005e20008000021 */
[----:B------:R-:W-:Y:S04]  /*1800*/  BSSY.RECONVERGENT B0, `(.L_x_23) ;  /* 0x0000003000007945 */ /* 0x000fe80003800200 */
[----:B------:R-:W-:Y:S05]  /*1810*/  @P4 BRA `(.L_x_24) ;  /* 0x0000000000044947 */ /* 0x000fea0003800000 */
[----:B------:R-:W-:Y:S05]  /*1820*/  BPT.TRAP 0x1 ;  /* 0x000000040000795c */ /* 0x000fea0000300000 */
.L_x_24:
[----:B------:R-:W-:Y:S05]  /*1830*/  BSYNC.RECONVERGENT B0 ;  /* 0x0000000000007941 */ /* 0x000fea0003800200 */
.L_x_23:
[----:B------:R-:W-:Y:S02]  /*1840*/  UIADD3 UR6, UPT, UPT, UR25, 0x1, URZ ;  /* 0x0000000119067890 */ /* 0x000fe4000fffe0ff */
[----:B------:R-:W-:Y:S02]  /*1850*/  ULEA UR16, UR25, UR4, 0xe ;  /* 0x0000000419107291 */ /* 0x000fe4000f8e70ff */
[----:B------:R-:W-:Y:S02]  /*1860*/  UISETP.NE.AND UP0, UPT, UR6, 0x8, UPT ;  /* 0x000000080600788c */ /* 0x000fe4000bf05270 */
[----:B------:R-:W-:Y:S02]  /*1870*/  UIADD3 UR30, UP1, UPT, UR22, 0x80, URZ ;  /* 0x00000080161e7890 */ /* 0x000fe4000ff3e0ff */
[----:B------:R-:W-:Y:S02]  /*1880*/  USEL UR9, URZ, 0x1, UP0 ;  /* 0x00000001ff097887 */ /* 0x000fe40008000000 */
[----:B------:R-:W-:-:S02]  /*1890*/  USEL UR6, UR6, URZ, UP0 ;  /* 0x000000ff06067287 */ /* 0x000fc40008000000 */
[----:B------:R-:W-:Y:S02]  /*18a0*/  UIADD3 UR28, UP0, UPT, UR22, 0x180, URZ ;  /* 0x00000180161c7890 */ /* 0x000fe4000ff1e0ff */
[----:B------:R-:W-:Y:S01]  /*18b0*/  ULEA UR8, UR6, UR4, 0x3 ;  /* 0x0000000406087291 */ /* 0x000fe2000f8e18ff */
[----:B------:R-:W-:Y:S01]  /*18c0*/  LOP3.LUT R17, R17, UR9, RZ, 0x3c, !PT ;  /* 0x0000000911117c12 */ /* 0x000fe2000f8e3cff */
[----:B------:R-:W-:Y:S02]  /*18d0*/  USHF.L.U32 UR35, UR24, 0x6, URZ ;  /* 0x0000000618237899 */ /* 0x000fe400080006ff */
[----:B------:R-:W-:Y:S01]  /*18e0*/  UIADD3.X UR31, UPT, UPT, URZ, UR23, URZ, UP1, !UPT ;  /* 0x00000017ff1f7290 */ /* 0x000fe20008ffe4ff */
[----:B-1----:R-:W-:Y:S01]  /*18f0*/  SHF.L.U32 R2, R17, 0x1f, RZ ;  /* 0x0000001f11027819 */ /* 0x002fe200000006ff */
[----:B------:R-:W-:Y:S02]  /*1900*/  UIADD3 UR32, UPT, UPT, UR16, 0x6400, URZ ;  /* 0x0000640010207890 */ /* 0x000fe4000fffe0ff */
[----:B------:R-:W-:Y:S01]  /*1910*/  UIADD3 UR16, UPT, UPT, UR16, 0x8400, URZ ;  /* 0x0000840010107890 */ /* 0x000fe2000fffe0ff */
[----:B------:R1:W1:Y:S01]  /*1920*/  SYNCS.PHASECHK.TRANS64.TRYWAIT P0, [UR8+0x40], R2 ;  /* 0x00004002ff0075a7 */ /* 0x0002620008001108 */
[----:B------:R-:W-:-:S02]  /*1930*/  ULEA UR8, UR25, UR4, 0xd ;  /* 0x0000000419087291 */ /* 0x000fc4000f8e68ff */
[----:B------:R-:W-:Y:S02]  /*1940*/  UIADD3.X UR29, UPT, UPT, URZ, UR23, URZ, UP0, !UPT ;  /* 0x00000017ff1d7290 */ /* 0x000fe400087fe4ff */
[----:B------:R-:W-:Y:S01]  /*1950*/  UIADD3 UR8, UPT, UPT, UR8, 0x26400, URZ ;  /* 0x0002640008087890 */ /* 0x000fe2000fffe0ff */
[----:B------:R-:W-:Y:S01]  /*1960*/  UMOV UR26, 0x0 ;  /* 0x00000000001a7882 */ /* 0x000fe20000000000 */
[----:B------:R-:W-:Y:S01]  /*1970*/  UMOV UR27, 0x10000000 ;  /* 0x10000000001b7882 */ /* 0x000fe20000000000 */
[----:B------:R-:W-:Y:S01]  /*1980*/  UMOV UR17, UR33 ;  /* 0x0000002100117c82 */ /* 0x000fe20008000000 */
[----:B------:R-:W-:Y:S01]  /*1990*/  UMOV UR20, UR36 ;  /* 0x0000002400147c82 */ /* 0x000fe20008000000 */
[----:B------:R-:W-:Y:S01]  /*19a0*/  UMOV UR19, UR35 ;  /* 0x0000002300137c82 */ /* 0x000fe20008000000 */
[----:B------:R-:W-:Y:S01]  /*19b0*/  UMOV UR12, UR36 ;  /* 0x00000024000c7c82 */ /* 0x000fe20008000000 */
[----:B------:R-:W-:Y:S01]  /*19c0*/  UMOV UR9, UR33 ;  /* 0x0000002100097c82 */ /* 0x000fe20008000000 */
[----:B------:R-:W-:Y:S01]  /*19d0*/  UMOV UR11, UR35 ;  /* 0x00000023000b7c82 */ /* 0x000fe20008000000 */
[----:B------:R1:W-:Y:S01]  /*19e0*/  UTMALDG.3D [UR32], [UR30], desc[UR26] ;  /* 0x00001a201e0075b4 */ /* 0x0003e20008011000 */
[----:B------:R-:W-:Y:S01]  /*19f0*/  UIADD3 UR24, UPT, UPT, UR24, 0x1, URZ ;  /* 0x0000000118187890 */ /* 0x000fe2000fffe0ff */
[----:B------:R-:W-:Y:S01]  /*1a00*/  UMOV UR21, UR5 ;  /* 0x0000000500157c82 */ /* 0x000fe20008000000 */
[----:B------:R-:W-:-:S02]  /*1a10*/  UMOV UR25, UR6 ;  /* 0x0000000600197c82 */ /* 0x000fc40008000000 */
[----:B------:R-:W-:Y:S01]  /*1a20*/  UISETP.NE.AND UP0, UPT, UR24, UR5, UPT ;  /* 0x000000051800728c */ /* 0x000fe2000bf05270 */
[----:B------:R1:W-:Y:S01]  /*1a30*/  UTMALDG.3D [UR16], [UR30], desc[UR26] ;  /* 0x00001a101e0075b4 */ /* 0x0003e20008011000 */
[----:B------:R1:W-:Y:S07]  /*1a40*/  UTMALDG.3D [UR8], [UR28], desc[UR26] ;  /* 0x00001a081c0075b4 */ /* 0x0003ee0008011000 */
[----:B------:R-:W-:Y:S05]  /*1a50*/  BRA.U UP0, `(.L_x_25) ;  /* 0xfffffffd004c7547 */ /* 0x000fea000b83ffff */
.L_x_20:
[----:B-1----:R-:W-:Y:S01]  /*1a60*/  ULEA UR8, UR6, UR4, 0x3 ;  /* 0x0000000406087291 */ /* 0x002fe2000f8e18ff */
[----:B------:R-:W-:Y:S01]  /*1a70*/  SHF.L.U32 R2, R17, 0x1f, RZ ;  /* 0x0000001f11027819 */ /* 0x000fe200000006ff */
[----:B------:R-:W-:Y:S01]  /*1a80*/  @!P1 SYNCS.ARRIVE.TRANS64.A1T0 RZ, [UR4+0xb8], RZ ;  /* 0x0000b8ffffff99a7 */ /* 0x000fe20008100004 */
[----:B------:R-:W-:-:S06]  /*1a90*/  UISETP.GT.AND UP0, UPT, UR15, UR14, UPT ;  /* 0x0000000e0f00728c */ /* 0x000fcc000bf04270 */
[----:B--2---:R1:W2:Y:S03]  /*1aa0*/  SYNCS.PHASECHK.TRANS64.TRYWAIT P0, [UR8+0x40], R2 ;  /* 0x00004002ff0075a7 */ /* 0x0042a60008001108 */
[----:B------:R-:W-:Y:S05]  /*1ab0*/  BRA.U !UP0, `(.L_x_26) ;  /* 0x0000000108c47547 */ /* 0x000fea000b800000 */
[----:B------:R-:W-:Y:S02]  /*1ac0*/  UIADD3 UR29, UPT, UPT, UR7, UR21, URZ ;  /* 0x00000015071d7290 */ /* 0x000fe4000fffe0ff */
[----:B------:R-:W-:Y:S01]  /*1ad0*/  UIADD3 UR18, UPT, UPT, UR34, 0x40, URZ ;  /* 0x0000004022127890 */ /* 0x000fe2000fffe0ff */
[----:B------:R-:W-:-:S11]  /*1ae0*/  UMOV UR35, UR6 ;  /* 0x0000000600237c82 */ /* 0x000fd60008000000 */
.L_x_31:
[----:B-1----:R-:W-:Y:S01]  /*1af0*/  ULEA UR25, UR35, UR4, 0x3 ;  /* 0x0000000423197291 */ /* 0x002fe2000f8e18ff */
[----:B--2---:R-:W-:Y:S01]  /*1b00*/  @!P5 MOV R3, 0x6000 ;  /* 0x000060000003d802 */ /* 0x004fe20000000f00 */
[----:B--2---:R-:W-:Y:S10]  /*1b10*/  @P0 BRA `(.L_x_27) ;  /* 0x00000000000c0947 */ /* 0x004ff40003800000 */
[----:B------:R-:W-:-:S04]  /*1b20*/  SHF.L.U32 R4, R17, 0x1f, RZ ;  /* 0x0000001f11047819 */ /* 0x000fc800000006ff */
[----:B------:R-:W2:Y:S02]  /*1b30*/  SYNCS.PHASECHK.TRANS64.TRYWAIT P0, [UR25+0x40], R4 ;  /* 0x00004004ff0075a7 */ /* 0x000ea40008001119 */
[----:B--2---:R-:W-:Y:S05]  /*1b40*/  @!P0 BRA `(.L_x_28) ;  /* 0x0000005c00508947 */ /* 0x004fea0003800000 */
.L_x_27:
[----:B------:R2:W-:Y:S01]  /*1b50*/  @!P5 SYNCS.ARRIVE.TRANS64 RZ, [UR25], R3 ;  /* 0x00000003ffffd9a7 */ /* 0x0005e20008000019 */
[----:B------:R-:W-:Y:S04]  /*1b60*/  BSSY.RECONVERGENT B0, `(.L_x_29) ;  /* 0x0000003000007945 */ /* 0x000fe80003800200 */
[----:B------:R-:W-:Y:S05]  /*1b70*/  @P4 BRA `(.L_x_30) ;  /* 0x0000000000044947 */ /* 0x000fea0003800000 */
[----:B------:R-:W-:Y:S05]  /*1b80*/  BPT.TRAP 0x1 ;  /* 0x000000040000795c */ /* 0x000fea0000300000 */
.L_x_30:
[----:B------:R-:W-:Y:S05]  /*1b90*/  BSYNC.RECONVERGENT B0 ;  /* 0x0000000000007941 */ /* 0x000fea0003800200 */
.L_x_29:
        /* <DEDUP_REMOVED lines=10> */
[----:B------:R-:W-:Y:S01]  /*1c40*/  UIADD3 UR24, UPT, UPT, UR16, 0x6400, URZ ;  /* 0x0000640010187890 */ /* 0x000fe2000fffe0ff */
[----:B-1----:R-:W-:Y:S01]  /*1c50*/  SHF.L.U32 R2, R17, 0x1f, RZ ;  /* 0x0000001f11027819 */ /* 0x002fe200000006ff */
[----:B------:R-:W-:Y:S02]  /*1c60*/  UIADD3.X UR39, UPT, UPT, URZ, UR23, URZ, UP1, !UPT ;  /* 0x00000017ff277290 */ /* 0x000fe40008ffe4ff */
        /* <DEDUP_REMOVED lines=13> */
[----:B------:R-:W-:Y:S01]  /*1d40*/  UMOV UR9, UR25 ;  /* 0x0000001900097c82 */ /* 0x000fe20008000000 */
[----:B------:R1:W-:Y:S01]  /*1d50*/  UTMALDG.3D [UR24], [UR38], desc[UR30] ;  /* 0x00001e18260075b4 */ /* 0x0003e20008011000 */
[----:B------:R-:W-:Y:S01]  /*1d60*/  UMOV UR11, UR27 ;  /* 0x0000001b000b7c82 */ /* 0x000fe20008000000 */
[----:B------:R-:W-:Y:S01]  /*1d70*/  UIADD3 UR21, UPT, UPT, UR21, 0x1, URZ ;  /* 0x0000000115157890 */ /* 0x000fe2000fffe0ff */
[----:B------:R-:W-:-:S03]  /*1d80*/  UMOV UR35, UR6 ;  /* 0x0000000600237c82 */ /* 0x000fc60008000000 */
[----:B------:R-:W-:Y:S01]  /*1d90*/  UISETP.NE.AND UP0, UPT, UR21, UR29, UPT ;  /* 0x0000001d1500728c */ /* 0x000fe2000bf05270 */
[----:B------:R1:W-:Y:S01]  /*1da0*/  UTMALDG.3D [UR16], [UR38], desc[UR30] ;  /* 0x00001e10260075b4 */ /* 0x0003e20008011000 */
[----:B------:R1:W-:Y:S07]  /*1db0*/  UTMALDG.3D [UR8], [UR32], desc[UR30] ;  /* 0x00001e08200075b4 */ /* 0x0003ee0008011000 */
[----:B------:R-:W-:Y:S05]  /*1dc0*/  BRA.U UP0, `(.L_x_31) ;  /* 0xfffffffd00487547 */ /* 0x000fea000b83ffff */
.L_x_26:
[C---:B-1----:R-:W-:Y:S01]  /*1dd0*/  LEA R2, R16.reuse, UR4, 0x3 ;  /* 0x0000000410027c11 */ /* 0x042fe2000f8e18ff */
[----:B------:R-:W-:Y:S01]  /*1de0*/  NOP ;  /* 0x0000000000007918 */ /* 0x000fe20000000000 */
[----:B--2---:R-:W-:Y:S02]  /*1df0*/  SHF.L.U32 R3, R13, 0x1f, RZ ;  /* 0x0000001f0d037819 */ /* 0x004fe400000006ff */
[----:B------:R-:W-:Y:S02]  /*1e00*/  LEA R4, R16, UR4, 0x4 ;  /* 0x0000000410047c11 */ /* 0x000fe4000f8e20ff */
[----:B------:R-:W1:Y:S02]  /*1e10*/  SYNCS.PHASECHK.TRANS64.TRYWAIT P0, [R2+URZ+0xc0], R3 ;  /* 0x0000c003020075a7 */ /* 0x000e6400080011ff */
[----:B-1----:R-:W-:Y:S05]  /*1e20*/  @!P0 BRA `(.L_x_32) ;  /* 0x0000005800b08947 */ /* 0x002fea0003800000 */
.L_x_122:
[----:B------:R-:W2:Y:S01]  /*1e30*/  LDS.128 R4, [R4+0x150] ;  /* 0x0001500004047984 */ /* 0x000ea20000000c00 */
[----:B---3--:R-:W-:Y:S01]  /*1e40*/  ISETP.GE.AND P0, PT, R40, 0x1, PT ;  /* 0x000000012800780c */ /* 0x008fe20003f06270 */
[----:B-1----:R-:W-:Y:S01]  /*1e50*/  VIADD R2, R2, 0xd0 ;  /* 0x000000d002027836 */ /* 0x002fe20000000000 */
[----:B------:R-:W-:Y:S01]  /*1e60*/  @!PT LDS RZ, [RZ] ;  /* 0x00000000fffff984 */ /* 0x000fe20000000800 */
[----:B------:R-:W-:Y:S01]  /*1e70*/  @!PT LDS RZ, [RZ] ;  /* 0x00000000fffff984 */ /* 0x000fe20000000800 */
[----:B------:R-:W-:Y:S01]  /*1e80*/  @!PT LDS RZ, [RZ] ;  /* 0x00000000fffff984 */ /* 0x000fe20000000800 */
[----:B------:R-:W-:Y:S01]  /*1e90*/  @!PT LDS RZ, [RZ] ;  /* 0x00000000fffff984 */ /* 0x000fe20000000800 */
[----:B------:R1:W-:Y:S06]  /*1ea0*/  MEMBAR.ALL.CTA ;  /* 0x0000000000007992 */ /* 0x0003ec0000008000 */
[----:B-1----:R-:W1:Y:S01]  /*1eb0*/  FENCE.VIEW.ASYNC.S ;  /* 0x00000000000073c6 */ /* 0x002e620000000000 */
[----:B------:R-:W-:-:S04]  /*1ec0*/  PRMT R2, RZ, 0x654, R2 ;  /* 0x00000654ff027816 */ /* 0x000fc80000000002 */
[----:B-1----:R1:W-:Y:S01]  /*1ed0*/  SYNCS.ARRIVE.TRANS64.RED.A1T0 RZ, [R2+URZ], RZ ;  /* 0x000000ff02ff79a7 */ /* 0x0023e200081004ff */
[----:B--2---:R-:W-:-:S13]  /*1ee0*/  LOP3.LUT P2, RZ, R6, 0x1, RZ, 0xc0, !PT ;  /* 0x0000000106ff7812 */ /* 0x004fda000784c0ff */
[----:B------:R-:W-:Y:S01]  /*1ef0*/  @P2 SHF.R.U32.HI R3, RZ, 0x10, R5 ;  /* 0x00000010ff032819 */ /* 0x000fe20000011605 */
[----:B------:R-:W-:Y:S01]  /*1f00*/  VOTEU.ANY UP0, P2 ;  /* 0x0000000000ff7886 */ /* 0x000fe20001000100 */
[----:B------:R-:W-:Y:S02]  /*1f10*/  @P2 MOV R10, R4 ;  /* 0x00000004000a2202 */ /* 0x000fe40000000f00 */
[----:B------:R-:W-:Y:S02]  /*1f20*/  @P2 R2UR.BROADCAST UR8, R3 ;  /* 0x00000000030822ca */ /* 0x000fe400008e0000 */
[----:B------:R-:W-:-:S11]  /*1f30*/  @P2 LOP3.LUT R9, R5, 0xffff, RZ, 0xc0, !PT ;  /* 0x0000ffff05092812 */ /* 0x000fd600078ec0ff */
[----:B------:R-:W-:Y:S01]  /*1f40*/  @UP0 UMOV UR36, UR8 ;  /* 0x0000000800240c82 */ /* 0x000fe20008000000 */
[----:B-1----:R-:W-:Y:S05]  /*1f50*/  @!P0 BRA `(.L_x_33) ;  /* 0x0000000000b88947 */ /* 0x002fea0003800000 */
[----:B------:R-:W4:Y:S01]  /*1f60*/  LDC.64 R4, c[0x0][0xb18] ;  /* 0x0002c600ff047b82 */ /* 0x000f220000000a00 */
[----:B------:R-:W-:-:S07]  /*1f70*/  ISETP.NE.AND P3, PT, R40, 0x1, PT ;  /* 0x000000012800780c */ /* 0x000fce0003f65270 */
[----:B------:R-:W1:Y:S08]  /*1f80*/  LDC.64 R6, c[0x0][0xb10] ;  /* 0x0002c400ff067b82 */ /* 0x000e700000000a00 */
[----:B------:R-:W2:Y:S08]  /*1f90*/  LDC R14, c[0x0][0xb20] ;  /* 0x0002c800ff0e7b82 */ /* 0x000eb00000000800 */
[----:B------:R-:W3:Y:S01]  /*1fa0*/  LDC R15, c[0x0][0xb0c] ;  /* 0x0002c300ff0f7b82 */ /* 0x000ee20000000800 */
[----:B----4-:R-:W-:Y:S01]  /*1fb0*/  IMAD.HI.U32 R19, R0, R5, RZ ;  /* 0x0000000500137227 */ /* 0x010fe200078e00ff */
[----:B------:R-:W-:-:S03]  /*1fc0*/  ISETP.NE.AND P0, PT, R4, 0x1, PT ;  /* 0x000000010400780c */ /* 0x000fc60003f05270 */
[----:B------:R-:W-:-:S03]  /*1fd0*/  IMAD.HI.U32 R5, R9, R5, RZ ;  /* 0x0000000509057227 */ /* 0x000fc600078e00ff */
[----:B------:R-:W4:Y:S01]  /*1fe0*/  LDC.64 R2, c[0x0][0xb28] ;  /* 0x0002ca00ff027b82 */ /* 0x000f220000000a00 */
[----:B-1----:R-:W-:-:S04]  /*1ff0*/  IMAD.HI.U32 R20, R8, R6, RZ ;  /* 0x0000000608147227 */ /* 0x002fc800078e00ff */
[----:B------:R-:W-:Y:S01]  /*2000*/  IMAD.HI.U32 R21, R10, R6, RZ ;  /* 0x000000060a157227 */ /* 0x000fe200078e00ff */
[----:B------:R-:W-:Y:S02]  /*2010*/  SHF.R.U32.HI R20, RZ, R7, R20 ;  /* 0x00000007ff147219 */ /* 0x000fe40000011614 */
[-C--:B--2---:R-:W-:Y:S02]  /*2020*/  SHF.R.U32.HI R19, RZ, R14.reuse, R19 ;  /* 0x0000000eff137219 */ /* 0x084fe40000011613 */
[----:B------:R-:W-:Y:S02]  /*2030*/  SHF.R.U32.HI R5, RZ, R14, R5 ;  /* 0x0000000eff057219 */ /* 0x000fe40000011605 */
[----:B------:R-:W-:Y:S02]  /*2040*/  SEL R19, R0, R19, !P0 ;  /* 0x0000001300137207 */ /* 0x000fe40004000000 */
[----:B------:R-:W-:Y:S02]  /*2050*/  SHF.R.U32.HI R21, RZ, R7, R21 ;  /* 0x00000007ff157219 */ /* 0x000fe40000011615 */
[----:B---3--:R-:W-:-:S02]  /*2060*/  ISETP.NE.AND P1, PT, R15, 0x1, PT ;  /* 0x000000010f00780c */ /* 0x008fc40003f25270 */
[----:B------:R-:W-:Y:S02]  /*2070*/  SEL R5, R9, R5, !P0 ;  /* 0x0000000509057207 */ /* 0x000fe40004000000 */
[----:B------:R-:W-:Y:S02]  /*2080*/  SEL R20, R8, R20, !P1 ;  /* 0x0000001408147207 */ /* 0x000fe40004800000 */
[----:B------:R-:W-:Y:S01]  /*2090*/  SEL R21, R10, R21, !P1 ;  /* 0x000000150a157207 */ /* 0x000fe20004800000 */
[----:B----4-:R-:W-:-:S04]  /*20a0*/  IMAD.HI.U32 R18, R19, R2, RZ ;  /* 0x0000000213127227 */ /* 0x010fc800078e00ff */
        /* <DEDUP_REMOVED lines=10> */
[----:B------:R-:W-:-:S04]  /*2150*/  @!P0 IMAD.HI.U32 R7, R21, R2, RZ ;  /* 0x0000000215078227 */ /* 0x000fc800078e00ff */
[----:B------:R-:W-:Y:S01]  /*2160*/  IMAD.MOV R2, RZ, RZ, -R6 ;  /* 0x000000ffff027224 */ /* 0x000fe200078e0a06 */
[----:B------:R-:W-:Y:S02]  /*2170*/  @!P0 SHF.R.U32.HI R3, RZ, R3, R7 ;  /* 0x00000003ff038219 */ /* 0x000fe40000011607 */
[----:B------:R-:W-:Y:S01]  /*2180*/  IADD3 R7, PT, PT, -R5, RZ, RZ ;  /* 0x000000ff05077210 */ /* 0x000fe20007ffe1ff */
[----:B------:R-:W-:Y:S01]  /*2190*/  IMAD R2, R40, R2, R5 ;  /* 0x0000000228027224 */ /* 0x000fe200078e0205 */
        /* <DEDUP_REMOVED lines=10> */
.L_x_33:
[----:B------:R-:W1:Y:S02]  /*2240*/  LDCU UR8, c[0x0][0xb30] ;  /* 0x00016600ff0877ac */ /* 0x000e640008000800 */
[----:B-1----:R-:W-:-:S09]  /*2250*/  UISETP.NE.AND UP0, UPT, UR8, 0x1, UPT ;  /* 0x000000010800788c */ /* 0x002fd2000bf05270 */
[----:B------:R-:W-:Y:S05]  /*2260*/  BRA.U UP0, `(.L_x_34) ;  /* 0x0000000100407547 */ /* 0x000fea000b800000 */
[----:B------:R-:W1:Y:S08]  /*2270*/  LDC.64 R4, c[0x0][0xb10] ;  /* 0x0002c400ff047b82 */ /* 0x000e700000000a00 */
[----:B------:R-:W2:Y:S08]  /*2280*/  LDC.64 R2, c[0x0][0xb18] ;  /* 0x0002c600ff027b82 */ /* 0x000eb00000000a00 */
[----:B------:R-:W3:Y:S08]  /*2290*/  LDC R6, c[0x0][0xb20] ;  /* 0x0002c800ff067b82 */ /* 0x000ef00000000800 */
[----:B------:R-:W4:Y:S01]  /*22a0*/  LDC R7, c[0x0][0xb0c] ;  /* 0x0002c300ff077b82 */ /* 0x000f220000000800 */
[----:B-1----:R-:W-:-:S05]  /*22b0*/  IMAD.HI.U32 R4, R10, R4, RZ ;  /* 0x000000040a047227 */ /* 0x002fca00078e00ff */
[----:B------:R-:W-:Y:S01]  /*22c0*/  SHF.R.U32.HI R4, RZ, R5, R4 ;  /* 0x00000005ff047219 */ /* 0x000fe20000011604 */
[----:B--2---:R-:W-:Y:S01]  /*22d0*/  IMAD.HI.U32 R3, R9, R3, RZ ;  /* 0x0000000309037227 */ /* 0x004fe200078e00ff */
[----:B------:R-:W-:-:S04]  /*22e0*/  ISETP.NE.AND P0, PT, R2, 0x1, PT ;  /* 0x000000010200780c */ /* 0x000fc80003f05270 */
[----:B---3--:R-:W-:-:S04]  /*22f0*/  SHF.R.U32.HI R3, RZ, R6, R3 ;  /* 0x00000006ff037219 */ /* 0x008fc80000011603 */
[----:B------:R-:W-:Y:S02]  /*2300*/  SEL R3, R9, R3, !P0 ;  /* 0x0000000309037207 */ /* 0x000fe40004000000 */
[----:B----4-:R-:W-:-:S04]  /*2310*/  ISETP.NE.AND P1, PT, R7, 0x1, PT ;  /* 0x000000010700780c */ /* 0x010fc80003f25270 */
[----:B------:R-:W-:-:S05]  /*2320*/  SEL R4, R10, R4, !P1 ;  /* 0x000000040a047207 */ /* 0x000fca0004800000 */
[----:B------:R-:W-:Y:S02]  /*2330*/  IMAD.IADD R5, R3, 0x1, -R4 ;  /* 0x0000000103057824 */ /* 0x000fe400078e0a04 */
[----:B------:R-:W-:Y:S02]  /*2340*/  IMAD.IADD R3, R4, 0x1, -R3 ;  /* 0x0000000104037824 */ /* 0x000fe400078e0a03 */
[----:B------:R-:W-:Y:S02]  /*2350*/  IMAD R10, R5, R7, R10 ;  /* 0x00000007050a7224 */ /* 0x000fe400078e020a */
[----:B------:R-:W-:-:S07]  /*2360*/  IMAD R9, R3, R2, R9 ;  /* 0x0000000203097224 */ /* 0x000fce00078e0209 */
.L_x_34:
[----:B------:R-:W-:Y:S01]  /*2370*/  VIADD R16, R16, 0x1 ;  /* 0x0000000110107836 */ /* 0x000fe20000000000 */
[----:B------:R-:W-:Y:S01]  /*2380*/  PLOP3.LUT P1, PT, PT, PT, PT, 0x80, 0x8 ;  /* 0x000000000008781c */ /* 0x000fe20003f2f070 */
[----:B------:R-:W-:Y:S02]  /*2390*/  IMAD.IADD R15, R10, 0x1, R87 ;  /* 0x000000010a0f7824 */ /* 0x000fe400078e0257 */
[----:B------:R-:W-:Y:S01]  /*23a0*/  IMAD.IADD R14, R9, 0x1, R86 ;  /* 0x00000001090e7824 */ /* 0x000fe200078e0256 */
[----:B------:R-:W-:-:S04]  /*23b0*/  ISETP.NE.AND P0, PT, R16, 0x2, PT ;  /* 0x000000021000780c */ /* 0x000fc80003f05270 */
[----:B------:R-:W-:Y:S02]  /*23c0*/  SEL R2, RZ, 0x1, P0 ;  /* 0x00000001ff027807 */ /* 0x000fe40000000000 */
[----:B------:R-:W-:Y:S02]  /*23d0*/  SEL R16, R16, RZ, P0 ;  /* 0x000000ff10107207 */ /* 0x000fe40000000000 */
[----:B------:R-:W-:Y:S01]  /*23e0*/  LOP3.LUT R13, R13, R2, RZ, 0x3c, !PT ;  /* 0x000000020d0d7212 */ /* 0x000fe200078e3cff */
[----:B------:R-:W-:Y:S06]  /*23f0*/  @P2 BRA `(.L_x_35) ;  /* 0xfffffff000682947 */ /* 0x000fec000383ffff */
[----:B------:R-:W-:Y:S01]  /*2400*/  UIADD3 UR4, UPT, UPT, UR4, 0x40, URZ ;  /* 0x0000004004047890 */ /* 0x000fe2000fffe0ff */
[----:B------:R-:W-:-:S03]  /*2410*/  SHF.L.U32 R2, R17, 0x1f, RZ ;  /* 0x0000001f11027819 */ /* 0x000fc600000006ff */
[----:B------:R-:W-:-:S09]  /*2420*/  ULEA UR5, UR6, UR4, 0x3 ;  /* 0x0000000406057291 */ /* 0x000fd2000f8e18ff */
[----:B------:R-:W1:Y:S02]  /*2430*/  SYNCS.PHASECHK.TRANS64.TRYWAIT P0, [UR5], R2 ;  /* 0x00000002ff0075a7 */ /* 0x000e640008001105 */
[----:B-1----:R-:W-:Y:S05]  /*2440*/  @!P0 BRA `(.L_x_36) ;  /* 0x00000054003c8947 */ /* 0x002fea0003800000 */
.L_x_124:
[----:B------:R-:W-:-:S04]  /*2450*/  UIADD3 UR6, UPT, UPT, UR6, 0x1, URZ ;  /* 0x0000000106067890 */ /* 0x000fc8000fffe0ff */
[----:B------:R-:W-:-:S04]  /*2460*/  UISETP.NE.AND UP0, UPT, UR6, 0x8, UPT ;  /* 0x000000080600788c */ /* 0x000fc8000bf05270 */
[----:B------:R-:W-:Y:S02]  /*2470*/  USEL UR7, URZ, 0x1, UP0 ;  /* 0x00000001ff077887 */ /* 0x000fe40008000000 */
[----:B------:R-:W-:-:S04]  /*2480*/  USEL UR6, UR6, URZ, UP0 ;  /* 0x000000ff06067287 */ /* 0x000fc80008000000 */
[----:B------:R-:W-:Y:S01]  /*2490*/  ULEA UR5, UR6, UR4, 0x3 ;  /* 0x0000000406057291 */ /* 0x000fe2000f8e18ff */
[----:B-1----:R-:W-:-:S04]  /*24a0*/  LOP3.LUT R2, R17, UR7, RZ, 0x3c, !PT ;  /* 0x0000000711027c12 */ /* 0x002fc8000f8e3cff */
[----:B------:R-:W-:-:S04]  /*24b0*/  SHF.L.U32 R3, R2, 0x1f, RZ ;  /* 0x0000001f02037819 */ /* 0x000fc800000006ff */
[----:B------:R-:W1:Y:S02]  /*24c0*/  SYNCS.PHASECHK.TRANS64.TRYWAIT P0, [UR5], R3 ;  /* 0x00000003ff0075a7 */ /* 0x000e640008001105 */
[----:B-1----:R-:W-:Y:S05]  /*24d0*/  @!P0 BRA `(.L_x_37) ;  /* 0x0000005400308947 */ /* 0x002fea0003800000 */
.L_x_126:
[----:B------:R-:W-:-:S04]  /*24e0*/  UIADD3 UR6, UPT, UPT, UR6, 0x1, URZ ;  /* 0x0000000106067890 */ /* 0x000fc8000fffe0ff */
[----:B------:R-:W-:-:S04]  /*24f0*/  UISETP.NE.AND UP0, UPT, UR6, 0x8, UPT ;  /* 0x000000080600788c */ /* 0x000fc8000bf05270 */
[----:B------:R-:W-:Y:S02]  /*2500*/  USEL UR7, URZ, 0x1, UP0 ;  /* 0x00000001ff077887 */ /* 0x000fe40008000000 */
[----:B------:R-:W-:-:S04]  /*2510*/  USEL UR6, UR6, URZ, UP0 ;  /* 0x000000ff06067287 */ /* 0x000fc80008000000 */
[----:B------:R-:W-:Y:S01]  /*2520*/  ULEA UR5, UR6, UR4, 0x3 ;  /* 0x0000000406057291 */ /* 0x000fe2000f8e18ff */
[----:B------:R-:W-:-:S04]  /*2530*/  LOP3.LUT R2, R2, UR7, RZ, 0x3c, !PT ;  /* 0x0000000702027c12 */ /* 0x000fc8000f8e3cff */
[----:B-1----:R-:W-:-:S04]  /*2540*/  SHF.L.U32 R3, R2, 0x1f, RZ ;  /* 0x0000001f02037819 */ /* 0x002fc800000006ff */
[----:B------:R-:W1:Y:S02]  /*2550*/  SYNCS.PHASECHK.TRANS64.TRYWAIT P0, [UR5], R3 ;  /* 0x00000003ff0075a7 */ /* 0x000e640008001105 */
[----:B-1----:R-:W-:Y:S05]  /*2560*/  @!P0 BRA `(.L_x_38) ;  /* 0x0000005400248947 */ /* 0x002fea0003800000 */
.L_x_128:
        /* <DEDUP_REMOVED lines=9> */
.L_x_130:
        /* <DEDUP_REMOVED lines=9> */
.L_x_132:
        /* <DEDUP_REMOVED lines=9> */
.L_x_134:
        /* <DEDUP_REMOVED lines=9> */
.L_x_136:
[----:B------:R-:W-:-:S04]  /*27b0*/  UIADD3 UR6, UPT, UPT, UR6, 0x1, URZ ;  /* 0x0000000106067890 */ /* 0x000fc8000fffe0ff */
[----:B------:R-:W-:-:S04]  /*27c0*/  UISETP.NE.AND UP0, UPT, UR6, 0x8, UPT ;  /* 0x000000080600788c */ /* 0x000fc8000bf05270 */
[----:B------:R-:W-:Y:S02]  /*27d0*/  USEL UR5, URZ, 0x1, UP0 ;  /* 0x00000001ff057887 */ /* 0x000fe40008000000 */
[----:B------:R-:W-:-:S04]  /*27e0*/  USEL UR6, UR6, URZ, UP0 ;  /* 0x000000ff06067287 */ /* 0x000fc80008000000 */
[----:B------:R-:W-:Y:S01]  /*27f0*/  ULEA UR6, UR6, UR4, 0x3 ;  /* 0x0000000406067291 */ /* 0x000fe2000f8e18ff */
[----:B------:R-:W-:-:S04]  /*2800*/  LOP3.LUT R2, R2, UR5, RZ, 0x3c, !PT ;  /* 0x0000000502027c12 */ /* 0x000fc8000f8e3cff */
[----:B------:R-:W-:Y:S01]  /*2810*/  SHF.L.U32 R2, R2, 0x1f, RZ ;  /* 0x0000001f02027819 */ /* 0x000fe200000006ff */
[----:B-1--4-:R-:W-:-:S07]  /*2820*/  IMAD.U32 R0, RZ, RZ, UR6 ;  /* 0x00000006ff007e24 */ /* 0x012fce000f8e00ff */
.L_x_43:
[----:B-1----:R1:W2:Y:S02]  /*2830*/  SYNCS.PHASECHK.TRANS64.TRYWAIT P0, [R0+URZ], R2 ;  /* 0x00000002000075a7 */ /* 0x0022a400080011ff */
[----:B--2---:R-:W-:Y:S05]  /*2840*/  @!P0 NANOSLEEP.SYNCS 0x989680 ;  /* 0x009896800000895d */ /* 0x004fea0003900000 */
[----:B------:R-:W2:Y:S02]  /*2850*/  @!P0 SYNCS.PHASECHK.TRANS64 P0, [R0+URZ], R2 ;  /* 0x00000002000085a7 */ /* 0x000ea400080010ff */
[----:B--2---:R-:W-:Y:S05]  /*2860*/  @P0 EXIT ;  /* 0x000000000000094d */ /* 0x004fea0003800000 */
[----:B------:R-:W-:Y:S05]  /*2870*/  BRA `(.L_x_43) ;  /* 0xfffffffc00ec7947 */ /* 0x000fea000383ffff */
.L_x_17:
[----:B------:R-:W-:-:S04]  /*2880*/  UISETP.NE.AND UP1, UPT, UR37, URZ, UPT ;  /* 0x000000ff2500728c */ /* 0x000fc8000bf25270 */
[----:B------:R-:W-:-:S09]  /*2890*/  UISETP.NE.OR UP1, UPT, UR8, 0x1, UP1 ;  /* 0x000000010800788c */ /* 0x000fd20008f25670 */
[----:B------:R-:W-:Y:S05]  /*28a0*/  BRA.U UP1, `(.L_x_44) ;  /* 0x0000000501487547 */ /* 0x000fea000b800000 */
[----:B------:R-:W-:Y:S01]  /*28b0*/  ISETP.NE.AND P2, PT, R2, RZ, PT ;  /* 0x000000ff0200720c */ /* 0x000fe20003f45270 */
[----:B------:R-:W-:Y:S01]  /*28c0*/  IMAD.MOV.U32 R12, RZ, RZ, 0x1 ;  /* 0x00000001ff0c7424 */ /* 0x000fe200078e00ff */
[----:B------:R-:W-:Y:S02]  /*28d0*/  CS2R R10, SRZ ;  /* 0x00000000000a7805 */ /* 0x000fe4000001ff00 */
[----:B------:R-:W-:Y:S01]  /*28e0*/  CS2R R8, SRZ ;  /* 0x0000000000087805 */ /* 0x000fe2000001ff00 */
[----:B------:R-:W-:Y:S01]  /*28f0*/  UMOV UR4, 0x400 ;  /* 0x0000040000047882 */ /* 0x000fe20000000000 */
[----:B------:R-:W-:Y:S01]  /*2900*/  UMOV UR6, URZ ;  /* 0x000000ff00067c82 */ /* 0x000fe20008000000 */
[----:B------:R-:W-:-:S12]  /*2910*/  ULEA UR37, UR37, UR4, 0x18 ;  /* 0x0000000425257291 */ /* 0x000fd8000f8ec0ff */
.L_x_48:
[----:B------:R-:W-:Y:S02]  /*2920*/  LEA R0, R8, UR37, 0x3 ;  /* 0x0000002508007c11 */ /* 0x000fe4000f8e18ff */
[----:B------:R-:W-:-:S03]  /*2930*/  SHF.L.U32 R4, R9, 0x1f, RZ ;  /* 0x0000001f09047819 */ /* 0x000fc600000006ff */
[----:B------:R-:W-:Y:S01]  /*2940*/  VIADD R5, R0, 0x130 ;  /* 0x0000013000057836 */ /* 0x000fe20000000000 */
[----:B------:R-:W1:Y:S02]  /*2950*/  SYNCS.PHASECHK.TRANS64.TRYWAIT P0, [R0+URZ+0x120], R4 ;  /* 0x00012004000075a7 */ /* 0x000e6400080011ff */
[----:B-1----:R-:W-:Y:S05]  /*2960*/  @!P0 BRA `(.L_x_45) ;  /* 0x00000050009c8947 */ /* 0x002fea0003800000 */
.L_x_137:
[----:B------:R-:W-:Y:S01]  /*2970*/  ULEA UR5, UR6, UR37, 0x3 ;  /* 0x0000002506057291 */ /* 0x000fe2000f8e18ff */
[----:B-1----:R-:W-:Y:S01]  /*2980*/  PRMT R0, RZ, 0x654, R5 ;  /* 0x00000654ff007816 */ /* 0x002fe20000000005 */
[----:B------:R-:W-:Y:S01]  /*2990*/  @!P2 IMAD.MOV.U32 R4, RZ, RZ, 0x10 ;  /* 0x00000010ff04a424 */ /* 0x000fe200078e00ff */
[----:B------:R-:W-:Y:S01]  /*29a0*/  SHF.L.U32 R5, R12, 0x1f, RZ ;  /* 0x0000001f0c057819 */ /* 0x000fe200000006ff */
[----:B------:R-:W-:Y:S01]  /*29b0*/  UIADD3 UR4, UPT, UPT, UR5, 0xc0, URZ ;  /* 0x000000c005047890 */ /* 0x000fe2000fffe0ff */
[----:B------:R1:W-:Y:S05]  /*29c0*/  SYNCS.ARRIVE.TRANS64.RED.A1T0 RZ, [R0+URZ], RZ ;  /* 0x000000ff00ff79a7 */ /* 0x0003ea00081004ff */
[----:B------:R-:W-:Y:S01]  /*29d0*/  IMAD.U32 R6, RZ, RZ, UR4 ;  /* 0x00000004ff067e24 */ /* 0x000fe2000f8e00ff */
[----:B------:R-:W2:Y:S04]  /*29e0*/  SYNCS.PHASECHK.TRANS64.TRYWAIT P0, [UR5+0xd0], R5 ;  /* 0x0000d005ff0075a7 */ /* 0x000ea80008001105 */
[----:B------:R-:W-:Y:S01]  /*29f0*/  PRMT R6, R2, 0x654, R6 ;  /* 0x0000065402067816 */ /* 0x000fe20000000006 */
[----:B-12---:R-:W-:Y:S06]  /*2a00*/  @!P0 BRA `(.L_x_46) ;  /* 0x0000005000888947 */ /* 0x006fec0003800000 */
.L_x_139:
[----:B------:R-:W-:Y:S01]  /*2a10*/  ULEA UR4, UR6, UR37, 0x4 ;  /* 0x0000002506047291 */ /* 0x000fe2000f8e20ff */
[----:B------:R-:W-:Y:S01]  /*2a20*/  SEL R3, R6, R3, !P2 ;  /* 0x0000000306037207 */ /* 0x000fe20005000000 */
[----:B------:R-:W-:Y:S01]  /*2a30*/  UIADD3 UR5, UPT, UPT, UR5, 0xc0, URZ ;  /* 0x000000c005057890 */ /* 0x000fe2000fffe0ff */
[----:B-1----:R-:W-:Y:S01]  /*2a40*/  LEA R0, R11, UR37, 0x3 ;  /* 0x000000250b007c11 */ /* 0x002fe2000f8e18ff */
[----:B------:R-:W-:Y:S01]  /*2a50*/  UIADD3 UR4, UPT, UPT, UR4, 0x150, URZ ;  /* 0x0000015004047890 */ /* 0x000fe2000fffe0ff */
[----:B------:R1:W-:Y:S01]  /*2a60*/  @!P2 SYNCS.ARRIVE.TRANS64.RED RZ, [R3+URZ], R4 ;  /* 0x0000000403ffa9a7 */ /* 0x0003e200080004ff */
[----:B------:R-:W-:Y:S01]  /*2a70*/  UIADD3 UR6, UPT, UPT, UR6, 0x1, URZ ;  /* 0x0000000106067890 */ /* 0x000fe2000fffe0ff */
[----:B------:R-:W-:-:S03]  /*2a80*/  VIADD R8, R8, 0x1 ;  /* 0x0000000108087836 */ /* 0x000fc60000000000 */
[----:B------:R-:W-:Y:S02]  /*2a90*/  UISETP.NE.AND UP0, UPT, UR6, 0x2, UPT ;  /* 0x000000020600788c */ /* 0x000fe4000bf05270 */
[----:B------:R-:W-:Y:S01]  /*2aa0*/  ISETP.NE.AND P0, PT, R8, 0x2, PT ;  /* 0x000000020800780c */ /* 0x000fe20003f05270 */
[----:B------:R-:W-:Y:S06]  /*2ab0*/  UGETNEXTWORKID.BROADCAST [UR4], [UR5] ;  /* 0x00000000040073ca */ /* 0x000fec0008000100 */
[----:B------:R-:W-:Y:S02]  /*2ac0*/  USEL UR4, URZ, 0x1, UP0 ;  /* 0x00000001ff047887 */ /* 0x000fe40008000000 */
[----:B------:R-:W-:-:S04]  /*2ad0*/  USEL UR6, UR6, URZ, UP0 ;  /* 0x000000ff06067287 */ /* 0x000fc80008000000 */
[----:B------:R-:W-:Y:S02]  /*2ae0*/  LOP3.LUT R12, R12, UR4, RZ, 0x3c, !PT ;  /* 0x000000040c0c7c12 */ /* 0x000fe4000f8e3cff */
[----:B-1----:R-:W-:-:S04]  /*2af0*/  SHF.L.U32 R4, R10, 0x1f, RZ ;  /* 0x0000001f0a047819 */ /* 0x002fc800000006ff */
[----:B------:R-:W1:Y:S02]  /*2b00*/  SYNCS.PHASECHK.TRANS64.TRYWAIT P1, [R0+URZ+0xc0], R4 ;  /* 0x0000c004000075a7 */ /* 0x000e6400080211ff */
[----:B-1----:R-:W-:Y:S05]  /*2b10*/  @!P1 BRA `(.L_x_47) ;  /* 0x00000050005c9947 */ /* 0x002fea0003800000 */
.L_x_140:
[C---:B-1----:R-:W-:Y:S01]  /*2b20*/  LEA R4, R11.reuse, UR37, 0x4 ;  /* 0x000000250b047c11 */ /* 0x042fe2000f8e20ff */
[----:B------:R-:W-:Y:S01]  /*2b30*/  VIADD R0, R0, 0xd0 ;  /* 0x000000d000007836 */ /* 0x000fe20000000000 */
[----:B------:R-:W-:Y:S01]  /*2b40*/  SEL R8, R8, RZ, P0 ;  /* 0x000000ff08087207 */ /* 0x000fe20000000000 */
[----:B------:R-:W-:-:S03]  /*2b50*/  VIADD R11, R11, 0x1 ;  /* 0x000000010b0b7836 */ /* 0x000fc60000000000 */
[----:B------:R-:W1:Y:S01]  /*2b60*/  LDS.128 R4, [R4+0x150] ;  /* 0x0001500004047984 */ /* 0x000e620000000c00 */
[----:B------:R-:W-:Y:S02]  /*2b70*/  PRMT R0, RZ, 0x654, R0 ;  /* 0x00000654ff007816 */ /* 0x000fe40000000000 */
[C---:B------:R-:W-:Y:S01]  /*2b80*/  ISETP.NE.AND P1, PT, R11.reuse, 0x2, PT ;  /* 0x000000020b00780c */ /* 0x040fe20003f25270 */
[----:B------:R-:W-:Y:S01]  /*2b90*/  @!PT LDS RZ, [RZ] ;  /* 0x00000000fffff984 */ /* 0x000fe20000000800 */
[----:B------:R-:W-:Y:S01]  /*2ba0*/  @!PT LDS RZ, [RZ] ;  /* 0x00000000fffff984 */ /* 0x000fe20000000800 */
[----:B------:R-:W-:Y:S01]  /*2bb0*/  @!PT LDS RZ, [RZ] ;  /* 0x00000000fffff984 */ /* 0x000fe20000000800 */
[----:B------:R-:W-:Y:S01]  /*2bc0*/  @!PT LDS RZ, [RZ] ;  /* 0x00000000fffff984 */ /* 0x000fe20000000800 */
[----:B------:R2:W-:Y:S06]  /*2bd0*/  MEMBAR.ALL.CTA ;  /* 0x0000000000007992 */ /* 0x0005ec0000008000 */
[----:B--2---:R-:W2:Y:S01]  /*2be0*/  FENCE.VIEW.ASYNC.S ;  /* 0x00000000000073c6 */ /* 0x004ea20000000000 */
[----:B------:R-:W-:Y:S01]  /*2bf0*/  SEL R11, R11, RZ, P1 ;  /* 0x000000ff0b0b7207 */ /* 0x000fe20000800000 */
[----:B--2---:R2:W-:Y:S01]  /*2c00*/  SYNCS.ARRIVE.TRANS64.RED.A1T0 RZ, [R0+URZ], RZ ;  /* 0x000000ff00ff79a7 */ /* 0x0045e200081004ff */
[----:B-1----:R-:W-:-:S02]  /*2c10*/  LOP3.LUT P3, RZ, R6, 0x1, RZ, 0xc0, !PT ;  /* 0x0000000106ff7812 */ /* 0x002fc4000786c0ff */
[----:B------:R-:W-:-:S04]  /*2c20*/  SEL R4, RZ, 0x1, P1 ;  /* 0x00000001ff047807 */ /* 0x000fc80000800000 */
[----:B------:R-:W-:Y:S02]  /*2c30*/  LOP3.LUT R10, R10, R4, RZ, 0x3c, !PT ;  /* 0x000000040a0a7212 */ /* 0x000fe400078e3cff */
[----:B--2---:R-:W-:-:S04]  /*2c40*/  SEL R0, RZ, 0x1, P0 ;  /* 0x00000001ff007807 */ /* 0x004fc80000000000 */
[----:B------:R-:W-:Y:S01]  /*2c50*/  LOP3.LUT R9, R9, R0, RZ, 0x3c, !PT ;  /* 0x0000000009097212 */ /* 0x000fe200078e3cff */
[----:B------:R-:W-:Y:S06]  /*2c60*/  @P3 BRA `(.L_x_48) ;  /* 0xfffffffc002c3947 */ /* 0x000fec000383ffff */
[----:B------:R-:W-:Y:S01]  /*2c70*/  ULEA UR5, UR6, UR37, 0x3 ;  /* 0x0000002506057291 */ /* 0x000fe2000f8e18ff */
[----:B------:R-:W-:-:S08]  /*2c80*/  SHF.L.U32 R2, R12, 0x1f, RZ ;  /* 0x0000001f0c027819 */ /* 0x000fd000000006ff */
[----:B------:R-:W1:Y:S02]  /*2c90*/  SYNCS.PHASECHK.TRANS64 P0, [UR5+0xd0], R2 ;  /* 0x0000d002ff0075a7 */ /* 0x000e640008001005 */
[----:B-1----:R-:W-:Y:S05]  /*2ca0*/  @P0 BRA `(.L_x_49) ;  /* 0x0000000000080947 */ /* 0x002fea0003800000 */
[----:B------:R-:W1:Y:S02]  /*2cb0*/  SYNCS.PHASECHK.TRANS64.TRYWAIT P0, [UR5+0xd0], R2 ;  /* 0x0000d002ff0075a7 */ /* 0x000e640008001105 */
[----:B-1----:R-:W-:Y:S05]  /*2cc0*/  @!P0 BRA `(.L_x_50) ;  /* 0x0000005000048947 */ /* 0x002fea0003800000 */
.L_x_49:
[----:B------:R-:W-:-:S04]  /*2cd0*/  UIADD3 UR4, UPT, UPT, UR6, 0x1, URZ ;  /* 0x0000000106047890 */ /* 0x000fc8000fffe0ff */
[----:B------:R-:W-:-:S04]  /*2ce0*/  UISETP.NE.AND UP0, UPT, UR4, 0x2, UPT ;  /* 0x000000020400788c */ /* 0x000fc8000bf05270 */
[----:B------:R-:W-:Y:S02]  /*2cf0*/  USEL UR7, URZ, 0x1, UP0 ;  /* 0x00000001ff077887 */ /* 0x000fe40008000000 */
[----:B------:R-:W-:-:S04]  /*2d00*/  USEL UR4, UR4, URZ, UP0 ;  /* 0x000000ff04047287 */ /* 0x000fc80008000000 */
[----:B------:R-:W-:Y:S01]  /*2d10*/  ULEA UR4, UR4, UR37, 0x3 ;  /* 0x0000002504047291 */ /* 0x000fe2000f8e18ff */
[----:B-1----:R-:W-:-:S04]  /*2d20*/  LOP3.LUT R2, R12, UR7, RZ, 0x3c, !PT ;  /* 0x000000070c027c12 */ /* 0x002fc8000f8e3cff */
[----:B------:R-:W-:-:S04]  /*2d30*/  SHF.L.U32 R0, R2, 0x1f, RZ ;  /* 0x0000001f02007819 */ /* 0x000fc800000006ff */
[----:B------:R-:W1:Y:S02]  /*2d40*/  SYNCS.PHASECHK.TRANS64 P0, [UR4+0xd0], R0 ;  /* 0x0000d000ff0075a7 */ /* 0x000e640008001004 */
[----:B-1----:R-:W-:Y:S05]  /*2d50*/  @P0 EXIT ;  /* 0x000000000000094d */ /* 0x002fea0003800000 */
[----:B------:R-:W-:Y:S02]  /*2d60*/  SHF.L.U32 R2, R2, 0x1f, RZ ;  /* 0x0000001f02027819 */ /* 0x000fe400000006ff */
[----:B------:R-:W-:-:S07]  /*2d70*/  MOV R0, UR4 ;  /* 0x0000000400007c02 */ /* 0x000fce0008000f00 */
.L_x_51:
[----:B-1----:R1:W2:Y:S02]  /*2d80*/  SYNCS.PHASECHK.TRANS64.TRYWAIT P0, [R0+URZ+0xd0], R2 ;  /* 0x0000d002000075a7 */ /* 0x0022a400080011ff */
[----:B--2---:R-:W-:Y:S05]  /*2d90*/  @!P0 NANOSLEEP.SYNCS 0x989680 ;  /* 0x009896800000895d */ /* 0x004fea0003900000 */
[----:B------:R-:W2:Y:S02]  /*2da0*/  @!P0 SYNCS.PHASECHK.TRANS64 P0, [R0+URZ+0xd0], R2 ;  /* 0x0000d002000085a7 */ /* 0x000ea400080010ff */
[----:B--2---:R-:W-:Y:S05]  /*2db0*/  @P0 EXIT ;  /* 0x000000000000094d */ /* 0x004fea0003800000 */
[----:B------:R-:W-:Y:S05]  /*2dc0*/  BRA `(.L_x_51) ;  /* 0xfffffffc00ec7947 */ /* 0x000fea000383ffff */
.L_x_44:
[----:B------:R-:W-:-:S09]  /*2dd0*/  UISETP.NE.AND UP1, UPT, UR8, URZ, UPT ;  /* 0x000000ff0800728c */ /* 0x000fd2000bf25270 */
[----:B------:R-:W-:Y:S05]  /*2de0*/  BRA.U UP1, `(.L_x_52) ;  /* 0x0000000d01b07547 */ /* 0x000fea000b800000 */
[----:B------:R-:W-:Y:S01]  /*2df0*/  UMOV UR4, 0x40 ;  /* 0x0000004000047882 */ /* 0x000fe20000000000 */
[----:B------:R-:W-:Y:S01]  /*2e00*/  NOP ;  /* 0x0000000000007918 */ /* 0x000fe20000000000 */
[----:B------:R-:W-:Y:S01]  /*2e10*/  ULEA UR4, UR37, UR4, 0x18 ;  /* 0x0000000425047291 */ /* 0x000fe2000f8ec0ff */
[----:B------:R-:W-:Y:S02]  /*2e20*/  UMOV UR5, 0x400 ;  /* 0x0000040000057882 */ /* 0x000fe40000000000 */
[----:B------:R-:W-:-:S06]  /*2e30*/  ULEA UR37, UR37, UR5, 0x18 ;  /* 0x0000000525257291 */ /* 0x000fcc000f8ec0ff */
[----:B------:R-:W1:Y:S02]  /*2e40*/  LDS.U8 R0, [UR4+0x1c] ;  /* 0x00001c04ff007984 */ /* 0x000e640008000000 */
[----:B-1----:R-:W-:-:S13]  /*2e50*/  ISETP.NE.AND P0, PT, R0, RZ, PT ;  /* 0x000000ff0000720c */ /* 0x002fda0003f05270 */
[----:B------:R-:W-:Y:S05]  /*2e60*/  @P0 BRA `(.L_x_53) ;  /* 0x0000000000580947 */ /* 0x000fea0003800000 */
[----:B------:R-:W-:-:S13]  /*2e70*/  ELECT P0, URZ, PT ;  /* 0x0000000000ff782f */ /* 0x000fda0003800000 */
[----:B------:R-:W-:Y:S05]  /*2e80*/  @!P0 BRA `(.L_x_54) ;  /* 0x0000000000608947 */ /* 0x000fea0003800000 */
[----:B------:R-:W-:Y:S01]  /*2e90*/  UMOV UR5, 0x10 ;  /* 0x0000001000057882 */ /* 0x000fe20000000000 */
[----:B------:R-:W-:Y:S01]  /*2ea0*/  HFMA2 R0, -RZ, RZ, 0, 5.9604644775390625e-08 ;  /* 0x00000001ff007431 */ /* 0x000fe200000001ff */
[----:B------:R-:W-:-:S03]  /*2eb0*/  MOV R2, 0xffff ;  /* 0x0000ffff00027802 */ /* 0x000fc60000000f00 */
[----:B------:R-:W-:Y:S04]  /*2ec0*/  DEPBAR.LE SB1, 0x36 ;  /* 0x00009d800000791a */ /* 0x000fe80000000000 */
[----:B------:R-:W1:Y:S02]  /*2ed0*/  UTCATOMSWS.FIND_AND_SET.ALIGN UP0, UR5, UR5 ;  /* 0x00000005000575e3 */ /* 0x000e640008000800 */
[----:B-1----:R-:W-:Y:S01]  /*2ee0*/  MOV R3, UR5 ;  /* 0x0000000500037c02 */ /* 0x002fe20008000f00 */
[----:B------:R-:W-:Y:S06]  /*2ef0*/  BRA.U UP0, `(.L_x_55) ;  /* 0x0000000100187547 */ /* 0x000fec000b800000 */
.L_x_56:
[----:B------:R-:W-:Y:S05]  /*2f00*/  NANOSLEEP 0x64 ;  /* 0x000000640000795d */ /* 0x000fea0003800000 */
[----:B------:R-:W-:-:S05]  /*2f10*/  UMOV UR5, 0x10 ;  /* 0x0000001000057882 */ /* 0x000fca0000000000 */
[----:B------:R-:W-:Y:S04]  /*2f20*/  DEPBAR.LE SB1, 0x36 ;  /* 0x00009d800000791a */ /* 0x000fe80000000000 */
[----:B------:R-:W1:Y:S02]  /*2f30*/  UTCATOMSWS.FIND_AND_SET.ALIGN UP0, UR5, UR5 ;  /* 0x00000005000575e3 */ /* 0x000e640008000800 */
[----:B-1----:R-:W-:Y:S01]  /*2f40*/  MOV R3, UR5 ;  /* 0x0000000500037c02 */ /* 0x002fe20008000f00 */
[----:B------:R-:W-:Y:S05]  /*2f50*/  BRA.U !UP0, `(.L_x_56) ;  /* 0xfffffffd08e87547 */ /* 0x000fea000b83ffff */
.L_x_55:
[-C--:B------:R-:W-:Y:S02]  /*2f60*/  SHF.L.U32 R2, R2, R3.reuse, RZ ;  /* 0x0000000302027219 */ /* 0x080fe400000006ff */
[----:B------:R-:W-:Y:S01]  /*2f70*/  SHF.L.U32 R0, R0, R3, RZ ;  /* 0x0000000300007219 */ /* 0x000fe200000006ff */
[----:B------:R-:W-:Y:S02]  /*2f80*/  IMAD.SHL.U32 R3, R3, 0x20, RZ ;  /* 0x0000002003037824 */ /* 0x000fe400078e00ff */
[----:B------:R1:W-:Y:S04]  /*2f90*/  ATOMS.OR RZ, [UR4+0x14], R2 ;  /* 0x00001402ffff798c */ /* 0x0003e8000b000004 */
[----:B------:R1:W-:Y:S04]  /*2fa0*/  ATOMS.OR RZ, [UR4+0x18], R0 ;  /* 0x00001800ffff798c */ /* 0x0003e8000b000004 */
[----:B------:R1:W-:Y:S01]  /*2fb0*/  STS [UR37+0x170], R3 ;  /* 0x00017003ff007988 */ /* 0x0003e20008000825 */
[----:B------:R-:W-:Y:S05]  /*2fc0*/  BRA `(.L_x_54) ;  /* 0x0000000000107947 */ /* 0x000fea0003800000 */
.L_x_53:
[----:B------:R-:W-:Y:S02]  /*2fd0*/  MOV R0, 0xffffffff ;  /* 0xffffffff00007802 */ /* 0x000fe40000000f00 */
[----:B------:R-:W-:-:S03]  /*2fe0*/  MOV R2, 0x3010 ;  /* 0x0000301000027802 */ /* 0x000fc60000000f00 */
[----:B------:R1:W-:Y:S04]  /*2ff0*/  STS [UR37+0x170], R0 ;  /* 0x00017000ff007988 */ /* 0x0003e80008000825 */
[----:B-1-3-5:R-:W-:Y:S05]  /*3000*/  CALL.REL.NOINC `($__internal_1_$__cuda_sm10x_tcgen05_guardrail_trap_phase_invalid_during_alloc) ;  /* 0x0000005000d87944 */ /* 0x02afea0003c00000 */
.L_x_54:
[----:B------:R-:W-:Y:S05]  /*3010*/  WARPSYNC.ALL ;  /* 0x0000000000007948 */ /* 0x000fea0003800000 */
[----:B------:R-:W2:Y:S01]  /*3020*/  S2UR UR5, SR_CgaCtaId ;  /* 0x00000000000579c3 */ /* 0x000ea20000008800 */
[----:B------:R-:W-:Y:S01]  /*3030*/  UMOV UR4, 0x400 ;  /* 0x0000040000047882 */ /* 0x000fe20000000000 */
[----:B------:R-:W-:-:S06]  /*3040*/  NOP ;  /* 0x0000000000007918 */ /* 0x000fcc0000000000 */
[----:B------:R-:W-:Y:S06]  /*3050*/  BAR.ARV 0x6, 0xa0 ;  /* 0x0182800000007b1d */ /* 0x000fec0000002000 */
[----:B------:R-:W4:Y:S01]  /*3060*/  LDCU UR7, c[0x0][0x38c] ;  /* 0x00007180ff0777ac */ /* 0x000f220008000800 */
[----:B------:R-:W-:Y:S01]  /*3070*/  IMAD.MOV.U32 R11, RZ, RZ, 0x1 ;  /* 0x00000001ff0b7424 */ /* 0x000fe200078e00ff */
[----:B------:R-:W-:Y:S01]  /*3080*/  CS2R R8, SRZ ;  /* 0x0000000000087805 */ /* 0x000fe2000001ff00 */
[----:B------:R-:W-:Y:S01]  /*3090*/  IMAD.MOV.U32 R10, RZ, RZ, RZ ;  /* 0x000000ffff0a7224 */ /* 0x000fe200078e00ff */
[----:B------:R-:W3:Y:S01]  /*30a0*/  LDCU UR6, c[0x0][0x38c] ;  /* 0x00007180ff0677ac */ /* 0x000ee20008000800 */
[----:B------:R-:W-:Y:S01]  /*30b0*/  UMOV UR14, URZ ;  /* 0x000000ff000e7c82 */ /* 0x000fe20008000000 */
[----:B------:R-:W-:Y:S01]  /*30c0*/  UMOV UR13, URZ ;  /* 0x000000ff000d7c82 */ /* 0x000fe20008000000 */
[----:B--2---:R-:W-:Y:S01]  /*30d0*/  ULEA UR5, UR5, UR4, 0x18 ;  /* 0x0000000405057291 */ /* 0x004fe2000f8ec0ff */
[----:B------:R-:W-:Y:S01]  /*30e0*/  UMOV UR24, 0x0 ;  /* 0x0000000000187882 */ /* 0x000fe20000000000 */
[----:B------:R-:W-:-:S02]  /*30f0*/  UMOV UR25, 0x8118010 ;  /* 0x0811801000197882 */ /* 0x000fc40000000000 */
[----:B------:R-:W-:Y:S02]  /*3100*/  UIADD3 UR10, UPT, UPT, UR5, 0x6400, URZ ;  /* 0x00006400050a7890 */ /* 0x000fe4000fffe0ff */
[----:B------:R-:W-:Y:S02]  /*3110*/  UIADD3 UR15, UPT, UPT, UR5, 0x26400, URZ ;  /* 0x00026400050f7890 */ /* 0x000fe4000fffe0ff */
[----:B----4-:R-:W-:Y:S01]  /*3120*/  UIADD3 UR7, UPT, UPT, UR7, 0x3f, URZ ;  /* 0x0000003f07077890 */ /* 0x010fe2000fffe0ff */
[----:B-1----:R-:W1:Y:S01]  /*3130*/  LDS R0, [UR5+0x170] ;  /* 0x00017005ff007984 */ /* 0x002e620008000800 */
[----:B------:R-:W-:Y:S02]  /*3140*/  USHF.R.U32.HI UR10, URZ, 0x4, UR10 ;  /* 0x00000004ff0a7899 */ /* 0x000fe4000801160a */
[----:B------:R-:W-:Y:S02]  /*3150*/  USHF.R.S32.HI UR4, URZ, 0x1f, UR7 ;  /* 0x0000001fff047899 */ /* 0x000fe40008011407 */
[----:B------:R-:W-:-:S02]  /*3160*/  USHF.R.U32.HI UR15, URZ, 0x4, UR15 ;  /* 0x00000004ff0f7899 */ /* 0x000fc4000801160f */
[----:B------:R-:W-:Y:S02]  /*3170*/  ULEA.HI UR4, UR4, UR7, URZ, 0x6 ;  /* 0x0000000704047291 */ /* 0x000fe4000f8f30ff */
[----:B------:R-:W-:Y:S02]  /*3180*/  ULOP3.LUT UR10, UR10, 0x3fff, URZ, 0xc0, !UPT ;  /* 0x00003fff0a0a7892 */ /* 0x000fe4000f8ec0ff */
[----:B------:R-:W-:Y:S01]  /*3190*/  USHF.R.S32.HI UR4, URZ, 0x6, UR4 ;  /* 0x00000006ff047899 */ /* 0x000fe20008011404 */
[----:B------:R-:W-:Y:S01]  /*31a0*/  UMOV UR22, 0x0 ;  /* 0x0000000000167882 */ /* 0x000fe20000000000 */
[----:B------:R-:W-:Y:S02]  /*31b0*/  UMOV UR23, 0x8118010 ;  /* 0x0811801000177882 */ /* 0x000fe40000000000 */
[----:B------:R-:W-:Y:S02]  /*31c0*/  UISETP.LT.AND UP0, UPT, UR4, 0x1, UPT ;  /* 0x000000010400788c */ /* 0x000fe4000bf01270 */
[----:B------:R-:W-:-:S02]  /*31d0*/  ULOP3.LUT UR15, UR15, 0x3fff, URZ, 0xc0, !UPT ;  /* 0x00003fff0f0f7892 */ /* 0x000fc4000f8ec0ff */
[----:B------:R-:W-:Y:S02]  /*31e0*/  USEL UR9, UR4, 0x1, !UP0 ;  /* 0x0000000104097887 */ /* 0x000fe4000c000000 */
[----:B------:R-:W-:Y:S02]  /*31f0*/  ULOP3.LUT UR10, UR10, 0x2000000, URZ, 0xfc, !UPT ;  /* 0x020000000a0a7892 */ /* 0x000fe4000f8efcff */
[----:B------:R-:W-:Y:S02]  /*3200*/  UIADD3 UR9, UPT, UPT, -UR9, URZ, URZ ;  /* 0x000000ff09097290 */ /* 0x000fe4000fffe1ff */
[----:B---3--:R-:W-:Y:S01]  /*3210*/  UISETP.GE.AND UP3, UPT, UR6, 0x1, UPT ;  /* 0x000000010600788c */ /* 0x008fe2000bf66270 */
[----:B------:R-:W-:Y:S01]  /*3220*/  UMOV UR20, 0x0 ;  /* 0x0000000000147882 */ /* 0x000fe20000000000 */
[----:B------:R-:W-:Y:S01]  /*3230*/  UMOV UR21, 0x8118010 ;  /* 0x0811801000157882 */ /* 0x000fe20000000000 */
[----:B------:R-:W-:Y:S01]  /*3240*/  UMOV UR18, 0x0 ;  /* 0x0000000000127882 */ /* 0x000fe20000000000 */
[----:B------:R-:W-:Y:S01]  /*3250*/  UMOV UR19, 0x8118010 ;  /* 0x0811801000137882 */ /* 0x000fe20000000000 */
[----:B-1----:R-:W-:-:S15]  /*3260*/  R2UR UR16, R0 ;  /* 0x00000000001072ca */ /* 0x002fde00000e0000 */
.L_x_63:
[----:B------:R-:W-:Y:S02]  /*3270*/  LEA R0, R10, UR5, 0x3 ;  /* 0x000000050a007c11 */ /* 0x000fe4000f8e18ff */
[----:B------:R-:W-:Y:S02]  /*3280*/  SHF.L.U32 R2, R9, 0x1f, RZ ;  /* 0x0000001f09027819 */ /* 0x000fe400000006ff */
[----:B------:R-:W-:Y:S01]  /*3290*/  PLOP3.LUT P0, PT, PT, PT, UP3, 0x80, 0x8 ;  /* 0x000000000008781c */ /* 0x000fe20003f0f038 */
[----:B------:R-:W-:Y:S01]  /*32a0*/  VIADD R3, R0, 0xd0 ;  /* 0x000000d000037836 */ /* 0x000fe20000000000 */
[----:B-1----:R-:W1:Y:S02]  /*32b0*/  SYNCS.PHASECHK.TRANS64.TRYWAIT P1, [R0+URZ+0xc0], R2 ;  /* 0x0000c002000075a7 */ /* 0x002e6400080211ff */
[----:B-1-3--:R-:W-:Y:S09]  /*32c0*/  @!P1 BRA `(.L_x_57) ;  /* 0x00000048009c9947 */ /* 0x00aff20003800000 */
.L_x_142:
[----:B------:R-:W-:Y:S01]  /*32d0*/  LEA R4, R10, UR5, 0x4 ;  /* 0x000000050a047c11 */ /* 0x000fe2000f8e20ff */
[----:B------:R-:W-:Y:S01]  /*32e0*/  @UP3 ULEA UR6, UR13, UR5, 0x3 ;  /* 0x000000050d063291 */ /* 0x000fe2000f8e18ff */
[----:B------:R-:W-:Y:S01]  /*32f0*/  PLOP3.LUT P2, PT, PT, PT, PT, 0x80, 0x8 ;  /* 0x000000000008781c */ /* 0x000fe20003f4f070 */
[----:B------:R-:W-:Y:S01]  /*3300*/  ULEA UR7, UR14, UR5, 0x3 ;  /* 0x000000050e077291 */ /* 0x000fe2000f8e18ff */
[----:B------:R-:W-:Y:S01]  /*3310*/  PRMT R3, RZ, 0x654, R3 ;  /* 0x00000654ff037816 */ /* 0x000fe20000000003 */
[----:B------:R-:W-:Y:S01]  /*3320*/  ULEA UR8, UR14, UR16, 0x6 ;  /* 0x000000100e087291 */ /* 0x000fe2000f8e30ff */
[----:B------:R-:W2:Y:S01]  /*3330*/  LDS.128 R4, [R4+0x150] ;  /* 0x0001500004047984 */ /* 0x000ea20000000c00 */
[----:B-1----:R-:W-:Y:S02]  /*3340*/  @P0 SHF.L.U32 R2, R8, 0x1f, RZ ;  /* 0x0000001f08020819 */ /* 0x002fe400000006ff */
[----:B------:R-:W-:Y:S01]  /*3350*/  SHF.L.U32 R0, R11, 0x1f, RZ ;  /* 0x0000001f0b007819 */ /* 0x000fe200000006ff */
[----:B------:R-:W-:Y:S01]  /*3360*/  @!PT LDS RZ, [RZ] ;  /* 0x00000000fffff984 */ /* 0x000fe20000000800 */
[----:B------:R-:W-:Y:S01]  /*3370*/  @!PT LDS RZ, [RZ] ;  /* 0x00000000fffff984 */ /* 0x000fe20000000800 */
[----:B------:R-:W-:Y:S01]  /*3380*/  @!PT LDS RZ, [RZ] ;  /* 0x00000000fffff984 */ /* 0x000fe20000000800 */
[----:B------:R-:W-:Y:S01]  /*3390*/  @!PT LDS RZ, [RZ] ;  /* 0x00000000fffff984 */ /* 0x000fe20000000800 */
[----:B------:R1:W-:Y:S06]  /*33a0*/  MEMBAR.ALL.CTA ;  /* 0x0000000000007992 */ /* 0x0003ec0000008000 */
[----:B-1----:R-:W1:Y:S02]  /*33b0*/  FENCE.VIEW.ASYNC.S ;  /* 0x00000000000073c6 */ /* 0x002e640000000000 */
[----:B-1----:R1:W-:Y:S01]  /*33c0*/  SYNCS.ARRIVE.TRANS64.RED.A1T0 RZ, [R3+URZ], RZ ;  /* 0x000000ff03ff79a7 */ /* 0x0023e200081004ff */
[----:B------:R1:W3:Y:S01]  /*33d0*/  @P0 SYNCS.PHASECHK.TRANS64.TRYWAIT P2, [UR6], R2 ;  /* 0x00000002ff0005a7 */ /* 0x0002e20008041106 */
[----:B--2---:R-:W-:Y:S01]  /*33e0*/  LOP3.LUT P1, RZ, R6, 0x1, RZ, 0xc0, !PT ;  /* 0x0000000106ff7812 */ /* 0x004fe2000782c0ff */
[----:B------:R-:W2:Y:S02]  /*33f0*/  SYNCS.PHASECHK.TRANS64.TRYWAIT P0, [UR7+0x100], R0 ;  /* 0x00010000ff0075a7 */ /* 0x000ea40008001107 */
[----:B-123--:R-:W-:Y:S10]  /*3400*/  @!P0 BRA `(.L_x_58) ;  /* 0x0000004800608947 */ /* 0x00eff40003800000 */
.L_x_144:
[----:B------:R-:W-:Y:S01]  /*3410*/  IADD3 R10, PT, PT, R10, 0x1, RZ ;  /* 0x000000010a0a7810 */ /* 0x000fe20007ffe0ff */
[----:B------:R-:W-:Y:S06]  /*3420*/  BRA.U !UP3, `(.L_x_59) ;  /* 0x000000010bc07547 */ /* 0x000fec000b800000 */
[----:B------:R-:W-:Y:S01]  /*3430*/  UPLOP3.LUT UP4, UPT, UPT, UPT, UPT, 0x40, 0x4 ;  /* 0x000000000004789c */ /* 0x000fe20003f8e870 */
[----:B------:R-:W-:Y:S01]  /*3440*/  UMOV UR12, UR9 ;  /* 0x00000009000c7c82 */ /* 0x000fe20008000000 */
[----:B------:R-:W-:Y:S01]  /*3450*/  UMOV UR11, UR4 ;  /* 0x00000004000b7c82 */ /* 0x000fe20008000000 */
[----:B------:R-:W-:-:S08]  /*3460*/  UMOV UR17, UR13 ;  /* 0x0000000d00117c82 */ /* 0x000fd00008000000 */
.L_x_62:
[----:B------:R-:W-:Y:S02]  /*3470*/  UIADD3 UR12, UPT, UPT, UR12, 0x1, URZ ;  /* 0x000000010c0c7890 */ /* 0x000fe4000fffe0ff */
[----:B--2---:R-:W-:Y:S02]  /*3480*/  ULEA UR6, UR17, UR5, 0x3 ;  /* 0x0000000511067291 */ /* 0x004fe4000f8e18ff */
[----:B------:R-:W-:Y:S01]  /*3490*/  UISETP.NE.AND UP0, UPT, UR12, URZ, UPT ;  /* 0x000000ff0c00728c */ /* 0x000fe2000bf05270 */
[----:B---3--:R-:W-:Y:S10]  /*34a0*/  @P2 BRA `(.L_x_60) ;  /* 0x00000000000c2947 */ /* 0x008ff40003800000 */
[----:B-1----:R-:W-:Y:S04]  /*34b0*/  SHF.L.U32 R2, R8, 0x1f, RZ ;  /* 0x0000001f08027819 */ /* 0x002fe800000006ff */
[----:B------:R-:W1:Y:S02]  /*34c0*/  SYNCS.PHASECHK.TRANS64.TRYWAIT P0, [UR6], R2 ;  /* 0x00000002ff0075a7 */ /* 0x000e640008001106 */
[----:B-1----:R-:W-:Y:S05]  /*34d0*/  @!P0 BRA `(.L_x_61) ;  /* 0x0000004800448947 */ /* 0x002fea0003800000 */
.L_x_60:
[----:B------:R-:W-:Y:S01]  /*34e0*/  UISETP.NE.AND UP1, UPT, UR11, 0x1, UPT ;  /* 0x000000010b00788c */ /* 0x000fe2000bf25270 */
[----:B------:R-:W-:Y:S01]  /*34f0*/  PLOP3.LUT P2, PT, PT, PT, PT, 0x80, 0x8 ;  /* 0x000000000008781c */ /* 0x000fe20003f4f070 */
[----:B------:R-:W-:Y:S02]  /*3500*/  UIADD3 UR13, UPT, UPT, UR17, 0x1, URZ ;  /* 0x00000001110d7890 */ /* 0x000fe4000fffe0ff */
[----:B------:R-:W-:Y:S02]  /*3510*/  ULEA UR28, UR17, UR15, 0x9 ;  /* 0x0000000f111c7291 */ /* 0x000fe4000f8e48ff */
[----:B------:R-:W-:Y:S01]  /*3520*/  UISETP.NE.AND UP2, UPT, UR13, 0x8, UPT ;  /* 0x000000080d00788c */ /* 0x000fe2000bf45270 */
[----:B------:R-:W-:Y:S01]  /*3530*/  PLOP3.LUT P0, PT, PT, PT, UP1, 0x80, 0x8 ;  /* 0x000000000008781c */ /* 0x000fe20003f0f018 */
[----:B------:R-:W-:Y:S02]  /*3540*/  UIADD3 UR40, UPT, UPT, UR28, 0x80, URZ ;  /* 0x000000801c287890 */ /* 0x000fe4000fffe0ff */
[----:B------:R-:W-:Y:S02]  /*3550*/  USEL UR27, URZ, 0x1, UP2 ;  /* 0x00000001ff1b7887 */ /* 0x000fe40009000000 */
[----:B------:R-:W-:Y:S02]  /*3560*/  USEL UR13, UR13, URZ, UP2 ;  /* 0x000000ff0d0d7287 */ /* 0x000fe40009000000 */
[----:B------:R-:W-:Y:S02]  /*3570*/  UIADD3 UR36, UPT, UPT, UR28, 0x100, URZ ;  /* 0x000001001c247890 */ /* 0x000fe4000fffe0ff */
[----:B------:R-:W-:Y:S01]  /*3580*/  @UP1 ULEA UR26, UR13, UR5, 0x3 ;  /* 0x000000050d1a1291 */ /* 0x000fe2000f8e18ff */
[----:B------:R-:W-:Y:S01]  /*3590*/  LOP3.LUT R8, R8, UR27, RZ, 0x3c, !PT ;  /* 0x0000001b08087c12 */ /* 0x000fe2000f8e3cff */
[----:B------:R-:W-:Y:S02]  /*35a0*/  UIADD3 UR32, UPT, UPT, UR28, 0x180, URZ ;  /* 0x000001801c207890 */ /* 0x000fe4000fffe0ff */
[----:B------:R-:W-:Y:S01]  /*35b0*/  UIADD3 UR6, UPT, UPT, UR6, 0x40, URZ ;  /* 0x0000004006067890 */ /* 0x000fe2000fffe0ff */
[----:B-1----:R-:W-:Y:S01]  /*35c0*/  @P0 SHF.L.U32 R0, R8, 0x1f, RZ ;  /* 0x0000001f08000819 */ /* 0x002fe200000006ff */
[----:B------:R-:W-:Y:S01]  /*35d0*/  UIADD3 UR11, UPT, UPT, UR11, -0x1, URZ ;  /* 0xffffffff0b0b7890 */ /* 0x000fe2000fffe0ff */
[----:B------:R-:W-:Y:S02]  /*35e0*/  UMOV UR29, 0x40004040 ;  /* 0x40004040001d7882 */ /* 0x000fe40000000000 */
[----:B------:R2:W3:Y:S01]  /*35f0*/  @P0 SYNCS.PHASECHK.TRANS64.TRYWAIT P2, [UR26], R0 ;  /* 0x00000000ff0005a7 */ /* 0x0004e2000804111a */
[----:B------:R-:W-:Y:S01]  /*3600*/  ULEA UR26, UR17, UR10, 0xa ;  /* 0x0000000a111a7291 */ /* 0x000fe2000f8e50ff */
[----:B------:R-:W-:Y:S01]  /*3610*/  UMOV UR27, 0x40004040 ;  /* 0x40004040001b7882 */ /* 0x000fe20000000000 */
[----:B------:R-:W-:Y:S02]  /*3620*/  UMOV UR41, 0x40004040 ;  /* 0x4000404000297882 */ /* 0x000fe40000000000 */
[----:B------:R-:W-:Y:S02]  /*3630*/  UIADD3 UR38, UPT, UPT, UR26, 0x80, URZ ;  /* 0x000000801a267890 */ /* 0x000fe4000fffe0ff */
[----:B------:R-:W-:Y:S02]  /*3640*/  UIADD3 UR34, UPT, UPT, UR26, 0x100, URZ ;  /* 0x000001001a227890 */ /* 0x000fe4000fffe0ff */
[----:B------:R-:W-:Y:S01]  /*3650*/  UIADD3 UR30, UPT, UPT, UR26, 0x180, URZ ;  /* 0x000001801a1e7890 */ /* 0x000fe2000fffe0ff */
[----:B------:R2:W-:Y:S01]  /*3660*/  UTCHMMA gdesc[UR26], gdesc[UR28], tmem[UR8], tmem[UR24], idesc[UR25], UP4 ;  /* 0x00ff181c1a0075ea */ /* 0x0005e2000a000008 */
[----:B------:R-:W-:Y:S01]  /*3670*/  UPLOP3.LUT UP4, UPT, UPT, UPT, UPT, 0x80, 0x8 ;  /* 0x000000000008789c */ /* 0x000fe20003f8f070 */
[----:B------:R-:W-:Y:S01]  /*3680*/  UMOV UR39, 0x40004040 ;  /* 0x4000404000277882 */ /* 0x000fe20000000000 */
[----:B------:R-:W-:Y:S01]  /*3690*/  UMOV UR37, 0x40004040 ;  /* 0x4000404000257882 */ /* 0x000fe20000000000 */
[----:B------:R2:W-:Y:S01]  /*36a0*/  UTCHMMA gdesc[UR38], gdesc[UR40], tmem[UR8], tmem[UR22], idesc[UR23], UPT ;  /* 0x00ff1628260075ea */ /* 0x0005e2000b800008 */
[----:B------:R-:W-:Y:S01]  /*36b0*/  UMOV UR35, 0x40004040 ;  /* 0x4000404000237882 */ /* 0x000fe20000000000 */
[----:B------:R-:W-:Y:S01]  /*36c0*/  UMOV UR33, 0x40004040 ;  /* 0x4000404000217882 */ /* 0x000fe20000000000 */
[----:B------:R-:W-:Y:S01]  /*36d0*/  UMOV UR31, 0x40004040 ;  /* 0x40004040001f7882 */ /* 0x000fe20000000000 */
[----:B------:R2:W-:Y:S01]  /*36e0*/  UTCHMMA gdesc[UR34], gdesc[UR36], tmem[UR8], tmem[UR20], idesc[UR21], UPT ;  /* 0x00ff1424220075ea */ /* 0x0005e2000b800008 */
[----:B------:R2:W-:Y:S01]  /*36f0*/  UTCHMMA gdesc[UR30], gdesc[UR32], tmem[UR8], tmem[UR18], idesc[UR19], UPT ;  /* 0x00ff12201e0075ea */ /* 0x0005e2000b800008 */
[----:B------:R2:W-:Y:S01]  /*3700*/  UTCBAR [UR6], URZ ;  /* 0x000000ff060073e9 */ /* 0x0005e200080000ff */
[----:B------:R-:W-:Y:S01]  /*3710*/  UMOV UR17, UR13 ;  /* 0x0000000d00117c82 */ /* 0x000fe20008000000 */
[----:B------:R-:W-:Y:S05]  /*3720*/  BRA.U UP0, `(.L_x_62) ;  /* 0xfffffffd00507547 */ /* 0x000fea000b83ffff */
.L_x_59:
[----:B------:R-:W-:Y:S01]  /*3730*/  UIADD3 UR14, UPT, UPT, UR14, 0x1, URZ ;  /* 0x000000010e0e7890 */ /* 0x000fe2000fffe0ff */
[C---:B------:R-:W-:Y:S01]  /*3740*/  ISETP.NE.AND P0, PT, R10.reuse, 0x2, PT ;  /* 0x000000020a00780c */ /* 0x040fe20003f05270 */
[----:B------:R-:W-:Y:S02]  /*3750*/  UIADD3 UR7, UPT, UPT, UR7, 0xe0, URZ ;  /* 0x000000e007077890 */ /* 0x000fe4000fffe0ff */
[----:B------:R-:W-:Y:S01]  /*3760*/  UISETP.NE.AND UP0, UPT, UR14, 0x4, UPT ;  /* 0x000000040e00788c */ /* 0x000fe2000bf05270 */
[----:B-12---:R-:W-:Y:S02]  /*3770*/  SEL R0, RZ, 0x1, P0 ;  /* 0x00000001ff007807 */ /* 0x006fe40000000000 */
[----:B------:R-:W-:Y:S01]  /*3780*/  SEL R10, R10, RZ, P0 ;  /* 0x000000ff0a0a7207 */ /* 0x000fe20000000000 */
[----:B------:R-:W-:Y:S01]  /*3790*/  USEL UR6, URZ, 0x1, UP0 ;  /* 0x00000001ff067887 */ /* 0x000fe20008000000 */
[----:B------:R-:W-:Y:S01]  /*37a0*/  LOP3.LUT R9, R9, R0, RZ, 0x3c, !PT ;  /* 0x0000000009097212 */ /* 0x000fe200078e3cff */
[----:B------:R-:W-:Y:S01]  /*37b0*/  USEL UR14, UR14, URZ, UP0 ;  /* 0x000000ff0e0e7287 */ /* 0x000fe20008000000 */
[----:B------:R1:W-:Y:S03]  /*37c0*/  UTCBAR [UR7], URZ ;  /* 0x000000ff070073e9 */ /* 0x0003e600080000ff */
[----:B------:R-:W-:Y:S01]  /*37d0*/  LOP3.LUT R11, R11, UR6, RZ, 0x3c, !PT ;  /* 0x000000060b0b7c12 */ /* 0x000fe2000f8e3cff */
[----:B------:R-:W-:Y:S07]  /*37e0*/  @P1 BRA `(.L_x_63) ;  /* 0xfffffff800a01947 */ /* 0x000fee000383ffff */
[----:B------:R-:W2:Y:S01]  /*37f0*/  S2UR UR4, SR_CgaCtaId ;  /* 0x00000000000479c3 */ /* 0x000ea20000008800 */
[----:B------:R-:W-:Y:S01]  /*3800*/  ELECT P0, URZ, PT ;  /* 0x0000000000ff782f */ /* 0x000fe20003800000 */
[----:B------:R-:W-:Y:S01]  /*3810*/  IMAD.MOV.U32 R0, RZ, RZ, 0x1 ;  /* 0x00000001ff007424 */ /* 0x000fe200078e00ff */
[----:B------:R-:W-:Y:S01]  /*3820*/  UIADD3 UR5, UPT, UPT, UR5, 0x100, URZ ;  /* 0x0000010005057890 */ /* 0x000fe2000fffe0ff */
[----:B------:R-:W-:Y:S01]  /*3830*/  SHF.L.U32 R2, R11, 0x1f, RZ ;  /* 0x0000001f0b027819 */ /* 0x000fe200000006ff */
[----:B------:R-:W-:-:S03]  /*3840*/  UMOV UR6, 0x40 ;  /* 0x0000004000067882 */ /* 0x000fc60000000000 */
[----:B------:R-:W-:Y:S01]  /*3850*/  UVIRTCOUNT.DEALLOC.SMPOOL 0x80 ;  /* 0x000000800000784c */ /* 0x000fe20000000000 */
[----:B--2---:R-:W-:Y:S02]  /*3860*/  ULEA UR4, UR4, UR6, 0x18 ;  /* 0x0000000604047291 */ /* 0x004fe4000f8ec0ff */
[----:B------:R-:W-:-:S07]  /*3870*/  ULEA UR6, UR14, UR5, 0x3 ;  /* 0x000000050e067291 */ /* 0x000fce000f8e18ff */
[----:B------:R2:W-:Y:S02]  /*3880*/  @P0 STS.U8 [UR4+0x1c], R0 ;  /* 0x00001c00ff000988 */ /* 0x0005e40008000004 */
[----:B------:R-:W4:Y:S02]  /*3890*/  SYNCS.PHASECHK.TRANS64.TRYWAIT P0, [UR6], R2 ;  /* 0x00000002ff0075a7 */ /* 0x000f240008001106 */
[----:B--2-4-:R-:W-:Y:S05]  /*38a0*/  @!P0 BRA `(.L_x_64) ;  /* 0x0000004400688947 */ /* 0x014fea0003800000 */
.L_x_147:
[----:B-1----:R-:W-:-:S04]  /*38b0*/  UIADD3 UR7, UPT, UPT, UR14, 0x1, URZ ;  /* 0x000000010e077890 */ /* 0x002fc8000fffe0ff */
[----:B------:R-:W-:-:S04]  /*38c0*/  UISETP.NE.AND UP0, UPT, UR7, 0x4, UPT ;  /* 0x000000040700788c */ /* 0x000fc8000bf05270 */
[----:B------:R-:W-:Y:S02]  /*38d0*/  USEL UR8, URZ, 0x1, UP0 ;  /* 0x00000001ff087887 */ /* 0x000fe40008000000 */
[----:B------:R-:W-:-:S04]  /*38e0*/  USEL UR7, UR7, URZ, UP0 ;  /* 0x000000ff07077287 */ /* 0x000fc80008000000 */
[----:B------:R-:W-:Y:S01]  /*38f0*/  ULEA UR6, UR7, UR5, 0x3 ;  /* 0x0000000507067291 */ /* 0x000fe2000f8e18ff */
[----:B--2---:R-:W-:-:S04]  /*3900*/  LOP3.LUT R2, R11, UR8, RZ, 0x3c, !PT ;  /* 0x000000080b027c12 */ /* 0x004fc8000f8e3cff */
[----:B------:R-:W-:-:S04]  /*3910*/  SHF.L.U32 R3, R2, 0x1f, RZ ;  /* 0x0000001f02037819 */ /* 0x000fc800000006ff */
[----:B------:R-:W1:Y:S02]  /*3920*/  SYNCS.PHASECHK.TRANS64.TRYWAIT P0, [UR6], R3 ;  /* 0x00000003ff0075a7 */ /* 0x000e640008001106 */
[----:B-1----:R-:W-:Y:S05]  /*3930*/  @!P0 BRA `(.L_x_65) ;  /* 0x00000044005c8947 */ /* 0x002fea0003800000 */
.L_x_149:
        /* <DEDUP_REMOVED lines=9> */
.L_x_151:
[----:B------:R-:W-:-:S04]  /*39d0*/  UIADD3 UR7, UPT, UPT, UR7, 0x1, URZ ;  /* 0x0000000107077890 */ /* 0x000fc8000fffe0ff */
[----:B------:R-:W-:-:S04]  /*39e0*/  UISETP.NE.AND UP0, UPT, UR7, 0x4, UPT ;  /* 0x000000040700788c */ /* 0x000fc8000bf05270 */
[----:B------:R-:W-:Y:S02]  /*39f0*/  USEL UR6, URZ, 0x1, UP0 ;  /* 0x00000001ff067887 */ /* 0x000fe40008000000 */
[----:B------:R-:W-:-:S04]  /*3a00*/  USEL UR7, UR7, URZ, UP0 ;  /* 0x000000ff07077287 */ /* 0x000fc80008000000 */
[----:B------:R-:W-:Y:S01]  /*3a10*/  ULEA UR7, UR7, UR5, 0x3 ;  /* 0x0000000507077291 */ /* 0x000fe2000f8e18ff */
[----:B------:R-:W-:-:S04]  /*3a20*/  LOP3.LUT R2, R2, UR6, RZ, 0x3c, !PT ;  /* 0x0000000602027c12 */ /* 0x000fc8000f8e3cff */
[----:B------:R-:W-:-:S04]  /*3a30*/  SHF.L.U32 R2, R2, 0x1f, RZ ;  /* 0x0000001f02027819 */ /* 0x000fc800000006ff */
[----:B------:R-:W2:Y:S02]  /*3a40*/  SYNCS.PHASECHK.TRANS64.TRYWAIT P0, [UR7], R2 ;  /* 0x00000002ff0075a7 */ /* 0x000ea40008001107 */
[----:B--2---:R-:W-:Y:S05]  /*3a50*/  @!P0 BRA `(.L_x_67) ;  /* 0x0000004400448947 */ /* 0x004fea0003800000 */
.L_x_153:
[----:B------:R-:W-:Y:S01]  /*3a60*/  NOP ;  /* 0x0000000000007918 */ /* 0x000fe20000000000 */
[----:B-1----:R-:W1:Y:S01]  /*3a70*/  LDS R0, [UR4+0x14] ;  /* 0x00001404ff007984 */ /* 0x002e620008000800 */
[----:B------:R-:W-:Y:S01]  /*3a80*/  ULOP3.LUT UR6, UR16, 0xffff, URZ, 0xc0, !UPT ;  /* 0x0000ffff10067892 */ /* 0x000fe2000f8ec0ff */
[----:B------:R-:W-:Y:S01]  /*3a90*/  UMOV UR8, 0xffff ;  /* 0x0000ffff00087882 */ /* 0x000fe20000000000 */
[----:B------:R-:W-:Y:S02]  /*3aa0*/  UMOV UR5, 0x1 ;  /* 0x0000000100057882 */ /* 0x000fe40000000000 */
[----:B------:R-:W-:-:S04]  /*3ab0*/  USHF.R.U32.HI UR6, URZ, 0x5, UR6 ;  /* 0x00000005ff067899 */ /* 0x000fc80008011606 */
[----:B------:R-:W-:Y:S02]  /*3ac0*/  USHF.L.U32 UR8, UR8, UR6, URZ ;  /* 0x0000000608087299 */ /* 0x000fe400080006ff */
[----:B------:R-:W-:-:S04]  /*3ad0*/  USHF.L.U32 UR5, UR5, UR6, URZ ;  /* 0x0000000605057299 */ /* 0x000fc800080006ff */
[----:B-1----:R-:W-:-:S04]  /*3ae0*/  LOP3.LUT R0, R0, UR8, RZ, 0xc0, !PT ;  /* 0x0000000800007c12 */ /* 0x002fc8000f8ec0ff */
[----:B------:R-:W-:-:S13]  /*3af0*/  ISETP.NE.AND P0, PT, R0, UR8, PT ;  /* 0x0000000800007c0c */ /* 0x000fda000bf05270 */
[----:B------:R-:W-:Y:S05]  /*3b00*/  @P0 BRA `(.L_x_68) ;  /* 0x0000000000580947 */ /* 0x000fea0003800000 */
[----:B------:R-:W1:Y:S02]  /*3b10*/  LDS R0, [UR4+0x18] ;  /* 0x00001804ff007984 */ /* 0x000e640008000800 */
[----:B-1----:R-:W-:-:S04]  /*3b20*/  LOP3.LUT R0, R0, UR5, RZ, 0xc0, !PT ;  /* 0x0000000500007c12 */ /* 0x002fc8000f8ec0ff */
[----:B------:R-:W-:-:S13]  /*3b30*/  ISETP.NE.AND P0, PT, R0, UR5, PT ;  /* 0x0000000500007c0c */ /* 0x000fda000bf05270 */
[----:B------:R-:W-:Y:S05]  /*3b40*/  @P0 BRA `(.L_x_69) ;  /* 0x00000000003c0947 */ /* 0x000fea0003800000 */
[----:B------:R-:W1:Y:S01]  /*3b50*/  S2R R2, SR_LANEID ;  /* 0x0000000000027919 */ /* 0x000e620000000000 */
[----:B------:R-:W-:Y:S01]  /*3b60*/  ULOP3.LUT UR8, URZ, UR8, URZ, 0x33, !UPT ;  /* 0x00000008ff087292 */ /* 0x000fe2000f8e33ff */
[----:B------:R-:W-:Y:S02]  /*3b70*/  VOTEU.ANY UR7, UPT, PT ;  /* 0x0000000000077886 */ /* 0x000fe400038e0100 */
[----:B------:R-:W-:-:S03]  /*3b80*/  UFLO.U32 UR7, UR7 ;  /* 0x00000007000772bd */ /* 0x000fc600080e0000 */
[----:B------:R-:W-:-:S04]  /*3b90*/  IMAD.U32 R0, RZ, RZ, UR8 ;  /* 0x00000008ff007e24 */ /* 0x000fc8000f8e00ff */
[----:B------:R2:W4:Y:S02]  /*3ba0*/  REDUX UR6, R0 ;  /* 0x00000000000673c4 */ /* 0x0005240000000000 */
[----:B------:R1:W-:Y:S02]  /*3bb0*/  UTCATOMSWS.AND URZ, UR8 ;  /* 0x0000000800ff79e3 */ /* 0x0003e40008000000 */
[----:B-1----:R-:W-:Y:S02]  /*3bc0*/  ISETP.EQ.U32.AND P0, PT, R2, UR7, PT ;  /* 0x0000000702007c0c */ /* 0x002fe4000bf02070 */
[----:B--2---:R-:W-:Y:S02]  /*3bd0*/  LOP3.LUT R0, RZ, UR5, RZ, 0x33, !PT ;  /* 0x00000005ff007c12 */ /* 0x004fe4000f8e33ff */
[----:B----4-:R-:W-:Y:S02]  /*3be0*/  MOV R2, UR6 ;  /* 0x0000000600027c02 */ /* 0x010fe40008000f00 */
[----:B------:R-:W1:Y:S07]  /*3bf0*/  REDUX UR5, R0 ;  /* 0x00000000000573c4 */ /* 0x000e6e0000000000 */
[----:B------:R2:W-:Y:S01]  /*3c00*/  @P0 ATOMS.AND RZ, [UR4+0x14], R2 ;  /* 0x00001402ffff098c */ /* 0x0005e2000a800004 */
[----:B-1----:R-:W-:-:S05]  /*3c10*/  IMAD.U32 R0, RZ, RZ, UR5 ;  /* 0x00000005ff007e24 */ /* 0x002fca000f8e00ff */
[----:B------:R2:W-:Y:S01]  /*3c20*/  @P0 ATOMS.AND RZ, [UR4+0x18], R0 ;  /* 0x00001800ffff098c */ /* 0x0005e2000a800004 */
[----:B------:R-:W-:Y:S05]  /*3c30*/  BRA `(.L_x_70) ;  /* 0x0000000000147947 */ /* 0x000fea0003800000 */
.L_x_69:
[----:B------:R-:W-:Y:S02]  /*3c40*/  MOV R2, 0x3c60 ;  /* 0x00003c6000027802 */ /* 0x000fe40000000f00 */
[----:B---3-5:R-:W-:Y:S05]  /*3c50*/  CALL.REL.NOINC `($__internal_0_$__cuda_sm10x_tcgen05_guardrail_trap_col_being_dealloced_not_returned_by_alloc) ;  /* 0x0000004400b87944 */ /* 0x028fea0003c00000 */
[----:B------:R-:W-:Y:S05]  /*3c60*/  BRA `(.L_x_70) ;  /* 0x0000000000087947 */ /* 0x000fea0003800000 */
.L_x_68:
[----:B------:R-:W-:Y:S02]  /*3c70*/  MOV R2, 0x3c90 ;  /* 0x00003c9000027802 */ /* 0x000fe40000000f00 */
[----:B---3-5:R-:W-:Y:S05]  /*3c80*/  CALL.REL.NOINC `($__internal_2_$__cuda_sm10x_tcgen05_guardrail_trap_unallocated_columns_being_dealloced) ;  /* 0x0000004400c47944 */ /* 0x028fea0003c00000 */
.L_x_70:
[----:B------:R-:W-:Y:S01]  /*3c90*/  NOP ;  /* 0x0000000000007918 */ /* 0x000fe20000000000 */
[----:B------:R-:W-:Y:S05]  /*3ca0*/  EXIT ;  /* 0x000000000000794d */ /* 0x000fea0003800000 */
.L_x_52:
[----:B------:R-:W-:-:S09]  /*3cb0*/  UISETP.NE.OR UP2, UPT, UR8, 0x3, !UP2 ;  /* 0x000000030800788c */ /* 0x000fd2000d745670 */
[----:B------:R-:W-:Y:S05]  /*3cc0*/  BRA.U UP2, `(.L_x_71) ;  /* 0x0000000d02b07547 */ /* 0x000fea000b800000 */
[----:B------:R-:W1:Y:S01]  /*3cd0*/  LDC R0, c[0x0][0xb30] ;  /* 0x0002cc00ff007b82 */ /* 0x000e620000000800 */
[----:B------:R-:W2:Y:S01]  /*3ce0*/  LDCU.64 UR8, c[0x0][0x888] ;  /* 0x00011100ff0877ac */ /* 0x000ea20008000a00 */
[----:B------:R-:W-:Y:S02]  /*3cf0*/  HFMA2 R27, -RZ, RZ, 0, 0 ;  /* 0x00000000ff1b7431 */ /* 0x000fe400000001ff */
[----:B------:R-:W-:Y:S01]  /*3d00*/  IMAD.MOV.U32 R29, RZ, RZ, 0x1 ;  /* 0x00000001ff1d7424 */ /* 0x000fe200078e00ff */
[----:B------:R-:W-:Y:S01]  /*3d10*/  MOV R25, 0x2000 ;  /* 0x0000200000197802 */ /* 0x000fe20000000f00 */
[----:B------:R-:W4:Y:S01]  /*3d20*/  LDCU.64 UR4, c[0x0][0x890] ;  /* 0x00011200ff0477ac */ /* 0x000f220008000a00 */
[----:B------:R-:W-:Y:S01]  /*3d30*/  IMAD.MOV.U32 R28, RZ, RZ, RZ ;  /* 0x000000ffff1c7224 */ /* 0x000fe200078e00ff */
[----:B------:R-:W3:Y:S01]  /*3d40*/  LDC R24, c[0x0][0x370] ;  /* 0x0000dc00ff187b82 */ /* 0x000ee20000000800 */
[----:B------:R-:W-:Y:S01]  /*3d50*/  UMOV UR7, 0x400 ;  /* 0x0000040000077882 */ /* 0x000fe20000000000 */
[----:B------:R-:W-:-:S02]  /*3d60*/  UPLOP3.LUT UP1, UPT, UPT, UPT, UPT, 0x40, 0x4 ;  /* 0x000000000004789c */ /* 0x000fc40003f2e870 */
[----:B------:R-:W-:Y:S01]  /*3d70*/  ULEA UR7, UR37, UR7, 0x18 ;  /* 0x0000000725077291 */ /* 0x000fe2000f8ec0ff */
[----:B------:R-:W-:-:S03]  /*3d80*/  UMOV UR13, URZ ;  /* 0x000000ff000d7c82 */ /* 0x000fc60008000000 */
[----:B------:R-:W3:Y:S01]  /*3d90*/  LDC R3, c[0x0][0xb0c] ;  /* 0x0002c300ff037b82 */ /* 0x000ee20000000800 */
[----:B--2---:R-:W-:Y:S02]  /*3da0*/  UISETP.NE.U32.AND UP3, UPT, UR8, URZ, UPT ;  /* 0x000000ff0800728c */ /* 0x004fe4000bf65070 */
[----:B----4-:R-:W-:-:S05]  /*3db0*/  UISETP.NE.U32.AND UP4, UPT, UR4, URZ, UPT ;  /* 0x000000ff0400728c */ /* 0x010fca000bf85070 */
[----:B------:R-:W2:Y:S01]  /*3dc0*/  LDC R18, c[0x0][0xb20] ;  /* 0x0002c800ff127b82 */ /* 0x000ea20000000800 */
[----:B-1----:R-:W-:Y:S01]  /*3dd0*/  ISETP.NE.AND P1, PT, R0, 0x1, PT ;  /* 0x000000010000780c */ /* 0x002fe20003f25270 */
[----:B------:R-:W-:Y:S02]  /*3de0*/  UISETP.NE.AND.EX UP3, UPT, UR9, URZ, UPT, UP3 ;  /* 0x000000ff0900728c */ /* 0x000fe4000bf65330 */
[----:B------:R-:W-:-:S04]  /*3df0*/  UISETP.NE.AND.EX UP4, UPT, UR5, URZ, UPT, UP4 ;  /* 0x000000ff0500728c */ /* 0x000fc8000bf85340 */
[----:B------:R-:W1:Y:S08]  /*3e00*/  LDC.64 R30, c[0x0][0x348] ;  /* 0x0000d200ff1e7b82 */ /* 0x000e700000000a00 */
[----:B------:R-:W4:Y:S08]  /*3e10*/  LDC.64 R16, c[0x0][0xb10] ;  /* 0x0002c400ff107b82 */ /* 0x000f300000000a00 */
[----:B------:R-:W1:Y:S08]  /*3e20*/  LDC.64 R6, c[0x0][0xb18] ;  /* 0x0002c600ff067b82 */ /* 0x000e700000000a00 */
[----:B------:R-:W1:Y:S08]  /*3e30*/  LDC.64 R4, c[0x0][0xb28] ;  /* 0x0002ca00ff047b82 */ /* 0x000e700000000a00 */
[----:B--23--:R-:W1:Y:S02]  /*3e40*/  LDC R19, c[0x0][0x374] ;  /* 0x0000dd00ff137b82 */ /* 0x00ce640000000800 */
.L_x_80:
[C---:B------:R-:W-:Y:S02]  /*3e50*/  LEA R0, R28.reuse, UR7, 0x3 ;  /* 0x000000071c007c11 */ /* 0x040fe4000f8e18ff */
[----:B------:R-:W-:Y:S02]  /*3e60*/  SHF.L.U32 R2, R27, 0x1f, RZ ;  /* 0x0000001f1b027819 */ /* 0x000fe400000006ff */
[----:B------:R-:W-:Y:S02]  /*3e70*/  LEA R20, R28, UR7, 0x4 ;  /* 0x000000071c147c11 */ /* 0x000fe4000f8e20ff */
[----:B--2---:R-:W2:Y:S02]  /*3e80*/  SYNCS.PHASECHK.TRANS64.TRYWAIT P0, [R0+URZ+0xc0], R2 ;  /* 0x0000c002000075a7 */ /* 0x004ea400080011ff */
[----:B--2---:R-:W-:Y:S05]  /*3e90*/  @!P0 BRA `(.L_x_72) ;  /* 0x00000040004c8947 */ /* 0x004fea0003800000 */
.L_x_154:
[----:B------:R-:W-:Y:S01]  /*3ea0*/  ISETP.GE.AND P0, PT, R40, 0x1, PT ;  /* 0x000000012800780c */ /* 0x000fe20003f06270 */
[----:B------:R-:W3:Y:S01]  /*3eb0*/  LDS.128 R20, [R20+0x150] ;  /* 0x0001500014147984 */ /* 0x000ee20000000c00 */
[----:B--2---:R-:W-:Y:S01]  /*3ec0*/  VIADD R0, R0, 0xd0 ;  /* 0x000000d000007836 */ /* 0x004fe20000000000 */
[----:B------:R-:W-:Y:S01]  /*3ed0*/  @!PT LDS RZ, [RZ] ;  /* 0x00000000fffff984 */ /* 0x000fe20000000800 */
[----:B------:R-:W-:Y:S01]  /*3ee0*/  @!PT LDS RZ, [RZ] ;  /* 0x00000000fffff984 */ /* 0x000fe20000000800 */
[----:B------:R-:W-:Y:S01]  /*3ef0*/  @!PT LDS RZ, [RZ] ;  /* 0x00000000fffff984 */ /* 0x000fe20000000800 */
[----:B------:R-:W-:Y:S01]  /*3f00*/  @!PT LDS RZ, [RZ] ;  /* 0x00000000fffff984 */ /* 0x000fe20000000800 */
[----:B------:R2:W-:Y:S06]  /*3f10*/  MEMBAR.ALL.CTA ;  /* 0x0000000000007992 */ /* 0x0005ec0000008000 */
[----:B--2---:R-:W2:Y:S01]  /*3f20*/  FENCE.VIEW.ASYNC.S ;  /* 0x00000000000073c6 */ /* 0x004ea20000000000 */
[----:B------:R-:W-:Y:S04]  /*3f30*/  PRMT R0, RZ, 0x654, R0 ;  /* 0x00000654ff007816 */ /* 0x000fe80000000000 */
[----:B--2---:R2:W-:Y:S01]  /*3f40*/  SYNCS.ARRIVE.TRANS64.RED.A1T0 RZ, [R0+URZ], RZ ;  /* 0x000000ff00ff79a7 */ /* 0x0045e200081004ff */
[----:B---3--:R-:W-:Y:S11]  /*3f50*/  LOP3.LUT P3, RZ, R22, 0x1, RZ, 0xc0, !PT ;  /* 0x0000000116ff7812 */ /* 0x008ff6000786c0ff */
[----:B------:R-:W-:Y:S02]  /*3f60*/  @!UPT UIADD3 URZ, UPT, UPT, URZ, URZ, URZ ;  /* 0x000000fffffff290 */ /* 0x000fe4000fffe0ff */
[----:B------:R-:W-:Y:S02]  /*3f70*/  @P3 MOV R11, R20 ;  /* 0x00000014000b3202 */ /* 0x000fe40000000f00 */
[----:B------:R-:W-:Y:S01]  /*3f80*/  @P3 LOP3.LUT R10, R21, 0xffff, RZ, 0xc0, !PT ;  /* 0x0000ffff150a3812 */ /* 0x000fe200078ec0ff */
[----:B--2---:R-:W-:Y:S06]  /*3f90*/  @!P0 BRA `(.L_x_73) ;  /* 0x0000000000a48947 */ /* 0x004fec0003800000 */
[-C--:B-1----:R-:W-:Y:S01]  /*3fa0*/  IMAD.HI.U32 R0, R19, R7.reuse, RZ ;  /* 0x0000000713007227 */ /* 0x082fe200078e00ff */
[----:B------:R-:W-:Y:S02]  /*3fb0*/  ISETP.NE.AND P0, PT, R6, 0x1, PT ;  /* 0x000000010600780c */ /* 0x000fe40003f05270 */
[----:B------:R-:W-:Y:S01]  /*3fc0*/  ISETP.NE.AND P2, PT, R40, 0x1, PT ;  /* 0x000000012800780c */ /* 0x000fe20003f45270 */
[----:B----4-:R-:W-:Y:S01]  /*3fd0*/  IMAD.HI.U32 R9, R24, R16, RZ ;  /* 0x0000001018097227 */ /* 0x010fe200078e00ff */
[----:B------:R-:W-:Y:S02]  /*3fe0*/  SHF.R.U32.HI R0, RZ, R18, R0 ;  /* 0x00000012ff007219 */ /* 0x000fe40000011600 */
[----:B------:R-:W-:Y:S01]  /*3ff0*/  ISETP.NE.AND P4, PT, R3, 0x1, PT ;  /* 0x000000010300780c */ /* 0x000fe20003f85270 */
[----:B------:R-:W-:Y:S01]  /*4000*/  IMAD.HI.U32 R13, R10, R7, RZ ;  /* 0x000000070a0d7227 */ /* 0x000fe200078e00ff */
[----:B------:R-:W-:Y:S02]  /*4010*/  SHF.R.U32.HI R9, RZ, R17, R9 ;  /* 0x00000011ff097219 */ /* 0x000fe40000011609 */
[----:B------:R-:W-:Y:S01]  /*4020*/  SEL R0, R19, R0, !P0 ;  /* 0x0000000013007207 */ /* 0x000fe20004000000 */
[----:B------:R-:W-:Y:S01]  /*4030*/  IMAD.HI.U32 R12, R11, R16, RZ ;  /* 0x000000100b0c7227 */ /* 0x000fe200078e00ff */
[----:B------:R-:W-:Y:S03]  /*4040*/  SEL R9, R24, R9, !P4 ;  /* 0x0000000918097207 */ /* 0x000fe60006000000 */
[-C--:B------:R-:W-:Y:S01]  /*4050*/  IMAD.HI.U32 R8, R0, R4.reuse, RZ ;  /* 0x0000000400087227 */ /* 0x080fe200078e00ff */
[----:B------:R-:W-:Y:S03]  /*4060*/  SHF.R.U32.HI R12, RZ, R17, R12 ;  /* 0x00000011ff0c7219 */ /* 0x000fe6000001160c */
[----:B------:R-:W-:Y:S01]  /*4070*/  IMAD.HI.U32 R2, R9, R4, RZ ;  /* 0x0000000409027227 */ /* 0x000fe200078e00ff */
[-C--:B------:R-:W-:Y:S02]  /*4080*/  @P2 SHF.R.U32.HI R0, RZ, R5.reuse, R8 ;  /* 0x00000005ff002219 */ /* 0x080fe40000011608 */
[----:B------:R-:W-:Y:S02]  /*4090*/  SHF.R.U32.HI R8, RZ, R18, R13 ;  /* 0x00000012ff087219 */ /* 0x000fe4000001160d */
[----:B------:R-:W-:Y:S01]  /*40a0*/  @P2 SHF.R.U32.HI R9, RZ, R5, R2 ;  /* 0x00000005ff092219 */ /* 0x000fe20000011602 */
[----:B------:R-:W-:Y:S01]  /*40b0*/  IMAD R0, R40, R0, RZ ;  /* 0x0000000028007224 */ /* 0x000fe200078e02ff */
[----:B------:R-:W-:Y:S02]  /*40c0*/  SEL R8, R10, R8, !P0 ;  /* 0x000000080a087207 */ /* 0x000fe40004000000 */
[----:B------:R-:W-:Y:S01]  /*40d0*/  SEL R2, R11, R12, !P4 ;  /* 0x0000000c0b027207 */ /* 0x000fe20006000000 */
[----:B------:R-:W-:Y:S01]  /*40e0*/  IMAD R12, R40, R9, RZ ;  /* 0x00000009280c7224 */ /* 0x000fe200078e02ff */
[C---:B------:R-:W-:Y:S01]  /*40f0*/  ISETP.GE.AND P0, PT, R8.reuse, R0, PT ;  /* 0x000000000800720c */ /* 0x040fe20003f06270 */
[----:B------:R-:W-:Y:S03]  /*4100*/  IMAD.HI.U32 R0, R8, R4, RZ ;  /* 0x0000000408007227 */ /* 0x000fe600078e00ff */
[----:B------:R-:W-:Y:S02]  /*4110*/  ISETP.GE.OR P0, PT, R2, R12, P0 ;  /* 0x0000000c0200720c */ /* 0x000fe40000706670 */
[-C--:B------:R-:W-:Y:S04]  /*4120*/  SHF.R.U32.HI R0, RZ, R5.reuse, R0 ;  /* 0x00000005ff007219 */ /* 0x080fe80000011600 */
[----:B------:R-:W-:Y:S05]  /*4130*/  SEL R13, R8, R0, !P2 ;  /* 0x00000000080d7207 */ /* 0x000fea0005000000 */
[----:B------:R-:W-:Y:S02]  /*4140*/  IMAD.MOV R12, RZ, RZ, -R13 ;  /* 0x000000ffff0c7224 */ /* 0x000fe400078e0a0d */
[----:B------:R-:W-:Y:S04]  /*4150*/  @!P0 IMAD.HI.U32 R0, R2, R4, RZ ;  /* 0x0000000402008227 */ /* 0x000fe800078e00ff */
[----:B------:R-:W-:Y:S01]  /*4160*/  IMAD R12, R40, R12, R8 ;  /* 0x0000000c280c7224 */ /* 0x000fe200078e0208 */
[----:B------:R-:W-:Y:S04]  /*4170*/  @!P0 SHF.R.U32.HI R0, RZ, R5, R0 ;  /* 0x00000005ff008219 */ /* 0x000fe80000011600 */
[----:B------:R-:W-:Y:S04]  /*4180*/  @!P0 SEL R0, R2, R0, !P2 ;  /* 0x0000000002008207 */ /* 0x000fe80005000000 */
[----:B------:R-:W-:Y:S01]  /*4190*/  @!P0 IADD3 R13, PT, PT, R13, -R0, RZ ;  /* 0x800000000d0d8210 */ /* 0x000fe20007ffe0ff */
[----:B------:R-:W-:Y:S01]  /*41a0*/  @!P0 IMAD R0, R9, R12, R0 ;  /* 0x0000000c09008224 */ /* 0x000fe200078e0200 */
[----:B------:R-:W-:Y:S01]  /*41b0*/  IADD3 R9, PT, PT, -R8, RZ, RZ ;  /* 0x000000ff08097210 */ /* 0x000fe20007ffe1ff */
[--C-:B------:R-:W-:Y:S02]  /*41c0*/  IMAD.MOV R12, RZ, RZ, -R2.reuse ;  /* 0x000000ffff0c7224 */ /* 0x100fe400078e0a02 */
[----:B------:R-:W-:Y:S02]  /*41d0*/  @!P0 IMAD R8, R13, R40, R2 ;  /* 0x000000280d088224 */ /* 0x000fe400078e0202 */
[----:B------:R-:W-:Y:S02]  /*41e0*/  @!P0 IMAD.MOV.U32 R2, RZ, RZ, R0 ;  /* 0x000000ffff028224 */ /* 0x000fe400078e0000 */
[----:B------:R-:W-:Y:S02]  /*41f0*/  IMAD R11, R3, R12, R11 ;  /* 0x0000000c030b7224 */ /* 0x000fe400078e020b */
[----:B------:R-:W-:Y:S02]  /*4200*/  IMAD R10, R6, R9, R10 ;  /* 0x00000009060a7224 */ /* 0x000fe400078e020a */
[----:B------:R-:W-:Y:S02]  /*4210*/  IMAD R11, R2, R3, R11 ;  /* 0x00000003020b7224 */ /* 0x000fe400078e020b */
[----:B------:R-:W-:Y:S02]  /*4220*/  IMAD R10, R8, R6, R10 ;  /* 0x00000006080a7224 */ /* 0x000fe400078e020a */
.L_x_73:
[----:B------:R-:W-:Y:S05]  /*4230*/  BRA.U UP1, `(.L_x_74) ;  /* 0x0000000101107547 */ /* 0x000fea000b800000 */
[----:B------:R-:W-:Y:S04]  /*4240*/  MOV R2, UR6 ;  /* 0x0000000600027c02 */ /* 0x000fe80008000f00 */
[----:B------:R-:W-:Y:S04]  /*4250*/  SHF.L.U32 R2, R2, 0x1f, RZ ;  /* 0x0000001f02027819 */ /* 0x000fe800000006ff */
[----:B------:R-:W2:Y:S02]  /*4260*/  SYNCS.PHASECHK.TRANS64.TRYWAIT P0, [UR7+0xb8], R2 ;  /* 0x0000b802ff0075a7 */ /* 0x000ea40008001107 */
[----:B--2---:R-:W-:Y:S05]  /*4270*/  @!P0 BRA `(.L_x_75) ;  /* 0x0000003c00688947 */ /* 0x004fea0003800000 */
.L_x_74:
[----:B------:R-:W-:Y:S02]  /*4280*/  R2UR UR11, R15 ;  /* 0x000000000f0b72ca */ /* 0x000fe400000e0000 */
[----:B------:R-:W-:Y:S02]  /*4290*/  R2UR UR10, R14 ;  /* 0x000000000e0a72ca */ /* 0x000fe400000e0000 */
[----:B------:R-:W-:Y:S04]  /*42a0*/  ISETP.NE.U32.AND P2, PT, RZ, UR4, PT ;  /* 0x00000004ff007c0c */ /* 0x000fe8000bf45070 */
[----:B------:R-:W-:Y:S05]  /*42b0*/  ISETP.NE.AND.EX P2, PT, RZ, UR5, PT, P2 ;  /* 0x00000005ff007c0c */ /* 0x000fea000bf45320 */
[----:B------:R-:W-:Y:S02]  /*42c0*/  USHF.L.U32 UR11, UR11, 0x7, URZ ;  /* 0x000000070b0b7899 */ /* 0x000fe400080006ff */
[----:B------:R-:W-:Y:S01]  /*42d0*/  USHF.L.U32 UR10, UR10, 0x6, URZ ;  /* 0x000000060a0a7899 */ /* 0x000fe200080006ff */
[----:B------:R-:W-:Y:S11]  /*42e0*/  BRA.U !UP4, `(.L_x_76) ;  /* 0x000000010c347547 */ /* 0x000ff6000b800000 */
[----:B------:R-:W-:Y:S01]  /*42f0*/  UPLOP3.LUT UP0, UPT, UPT, UPT, UP3, 0x80, 0x8 ;  /* 0x000000000008789c */ /* 0x000fe20003f0f030 */
[----:B--2---:R-:W-:Y:S02]  /*4300*/  HFMA2 R0, -RZ, RZ, 0, 5.9604644775390625e-08 ;  /* 0x00000001ff007431 */ /* 0x004fe400000001ff */
[----:B------:R-:W-:Y:S03]  /*4310*/  IMAD.MOV.U32 R88, RZ, RZ, 0x1 ;  /* 0x00000001ff587424 */ /* 0x000fe600078e00ff */
[----:B------:R-:W-:Y:S05]  /*4320*/  PLOP3.LUT P0, PT, PT, PT, UP0, 0x80, 0x8 ;  /* 0x000000000008781c */ /* 0x000fea0003f0f008 */
[----:B------:R-:W2:Y:S01]  /*4330*/  @UP0 LDCU.64 UR14, c[0x0][0x888] ;  /* 0x00011100ff0e07ac */ /* 0x000ea20008000a00 */
[----:B------:R-:W-:Y:S07]  /*4340*/  @UP0 UIMAD UR8, UR36, UR4, URZ ;  /* 0x00000004240802a4 */ /* 0x000fee000f8e02ff */
[----:B------:R-:W-:Y:S01]  /*4350*/  @!P0 PRMT R88, R0, 0x7610, R88 ;  /* 0x0000761000588816 */ /* 0x000fe20000000058 */
[----:B--2---:R-:W-:Y:S03]  /*4360*/  @UP0 UIMAD.WIDE UR14, UR8, 0x4, UR14 ;  /* 0x00000004080e08a5 */ /* 0x004fe6000f8e020e */
[----:B------:R-:W2:Y:S03]  /*4370*/  @!UP0 LDCU UR8, c[0x0][0x880] ;  /* 0x00011000ff0887ac */ /* 0x000ea60008000800 */
[----:B------:R-:W-:Y:S01]  /*4380*/  IMAD.U32 R8, RZ, RZ, UR14 ;  /* 0x0000000eff087e24 */ /* 0x000fe2000f8e00ff */
[----:B------:R-:W-:Y:S05]  /*4390*/  MOV R9, UR15 ;  /* 0x0000000f00097c02 */ /* 0x000fea0008000f00 */
[----:B-----5:R3:W5:Y:S02]  /*43a0*/  @P0 LDG.E R49, desc[UR46][R8.64] ;  /* 0x0000002e08310981 */ /* 0x020764000c1e1900 */
[----:B--23--:R-:W-:Y:S07]  /*43b0*/  @!P0 IMAD.U32 R49, RZ, RZ, UR8 ;  /* 0x00000008ff318e24 */ /* 0x00cfee000f8e00ff */
.L_x_76:
[----:B-----5:R-:W-:Y:S01]  /*43c0*/  @!P2 FSETP.EQ.AND P0, PT, R49, RZ, PT ;  /* 0x000000ff3100a20b */ /* 0x020fe20003f02000 */
[----:B------:R-:W-:Y:S01]  /*43d0*/  @!UPT UIADD3 URZ, UPT, UPT, URZ, URZ, URZ ;  /* 0x000000fffffff290 */ /* 0x000fe2000fffe0ff */
[----:B------:R-:W-:Y:S11]  /*43e0*/  @!P2 BRA `(.L_x_77) ;  /* 0x000000000014a947 */ /* 0x000ff60003800000 */
[----:B------:R-:W-:Y:S02]  /*43f0*/  LOP3.LUT P2, RZ, R88, 0xff, RZ, 0xc0, !PT ;  /* 0x000000ff58ff7812 */ /* 0x000fe4000784c0ff */
[----:B------:R-:W-:Y:S04]  /*4400*/  PLOP3.LUT P0, PT, PT, PT, UP0, 0x80, 0x8 ;  /* 0x000000000008781c */ /* 0x000fe80003f0f008 */
[----:B------:R-:W-:Y:S07]  /*4410*/  PLOP3.LUT P0, PT, P0, PT, PT, 0x8, 0x80 ;  /* 0x000000000080781c */ /* 0x000fee000070e170 */
[----:B------:R-:W-:Y:S11]  /*4420*/  @P2 FSETP.EQ.AND P0, PT, R49, RZ, PT ;  /* 0x000000ff3100220b */ /* 0x000ff60003f02000 */
[----:B------:R-:W-:Y:S02]  /*4430*/  @!UPT UIADD3 URZ, UPT, UPT, URZ, URZ, URZ ;  /* 0x000000fffffff290 */ /* 0x000fe4000fffe0ff */
.L_x_77:
[----:B------:R-:W-:Y:S01]  /*4440*/  ULEA UR15, UR13, UR7, 0x3 ;  /* 0x000000070d0f7291 */ /* 0x000fe2000f8e18ff */
[----:B------:R-:W-:Y:S02]  /*4450*/  SHF.L.U32 R9, R29, 0x1f, RZ ;  /* 0x0000001f1d097819 */ /* 0x000fe400000006ff */
[----:B------:R-:W-:Y:S04]  /*4460*/  ELECT P4, URZ, PT ;  /* 0x0000000000ff782f */ /* 0x000fe80003880000 */
[----:B------:R-:W-:Y:S02]  /*4470*/  PLOP3.LUT P4, PT, P0, P4, PT, 0xf2, 0x2f ;  /* 0x00000000002f781c */ /* 0x000fe40000789e72 */
[----:B------:R-:W3:Y:S11]  /*4480*/  SYNCS.PHASECHK.TRANS64.TRYWAIT P2, [UR15+0x98], R9 ;  /* 0x00009809ff0075a7 */ /* 0x000ef6000804110f */
[----:B-1----:R-:W-:Y:S05]  /*4490*/  @!P4 IADD3 R8, P0, PT, R30, 0x580, RZ ;  /* 0x000005801e08c810 */ /* 0x002fea0007f1e0ff */
[----:B--2---:R-:W-:Y:S01]  /*44a0*/  @!P4 IMAD.X R2, RZ, RZ, R31, P0 ;  /* 0x000000ffff02c224 */ /* 0x004fe200000e061f */
[----:B---3--:R-:W-:Y:S07]  /*44b0*/  @!P2 BRA `(.L_x_78) ;  /* 0x0000003800f0a947 */ /* 0x008fee0003800000 */
.L_x_157:
[----:B------:R-:W2:Y:S01]  /*44c0*/  LDC.64 R12, c[0x0][0xb18] ;  /* 0x0002c600ff0c7b82 */ /* 0x000ea20000000a00 */
[----:B------:R-:W-:Y:S01]  /*44d0*/  @!P4 R2UR UR8, R2 ;  /* 0x000000000208c2ca */ /* 0x000fe200000e0000 */
[----:B------:R-:W-:Y:S01]  /*44e0*/  VOTEU.ALL UP2, P4 ;  /* 0x0000000000ff7886 */ /* 0x000fe20002040000 */
[----:B------:R-:W-:Y:S01]  /*44f0*/  @!P4 R2UR UR9, R8 ;  /* 0x000000000809c2ca */ /* 0x000fe200000e0000 */
[----:B------:R-:W-:Y:S01]  /*4500*/  VOTEU.ALL UP1, P4 ;  /* 0x0000000000ff7886 */ /* 0x000fe20002020000 */
[----:B-1----:R-:W-:Y:S03]  /*4510*/  @!P4 IMAD.MOV.U32 R0, RZ, RZ, 0x2000 ;  /* 0x00002000ff00c424 */ /* 0x002fe600078e00ff */
[----:B------:R-:W1:Y:S01]  /*4520*/  @!P1 LDC R2, c[0x0][0xb0c] ;  /* 0x0002c300ff029b82 */ /* 0x000e620000000800 */
[----:B------:R-:W-:Y:S01]  /*4530*/  UMOV UR20, 0x0 ;  /* 0x0000000000147882 */ /* 0x000fe20000000000 */
[----:B------:R-:W-:Y:S01]  /*4540*/  UMOV UR21, 0x10000000 ;  /* 0x1000000000157882 */ /* 0x000fe20000000000 */
[----:B------:R-:W-:Y:S01]  /*4550*/  UMOV UR12, UR36 ;  /* 0x00000024000c7c82 */ /* 0x000fe20008000000 */
[----:B------:R-:W-:Y:S01]  /*4560*/  UIADD3 UR14, UPT, UPT, UR13, 0x1, URZ ;  /* 0x000000010d0e7890 */ /* 0x000fe2000fffe0ff */
[----:B------:R-:W-:Y:S01]  /*4570*/  @P3 SHF.R.U32.HI R26, RZ, 0x10, R21 ;  /* 0x00000010ff1a3819 */ /* 0x000fe20000011615 */
[----:B------:R-:W-:Y:S02]  /*4580*/  VIADD R28, R28, 0x1 ;  /* 0x000000011c1c7836 */ /* 0x000fe40000000000 */
[----:B------:R-:W-:Y:S01]  /*4590*/  IMAD.U32 R9, RZ, RZ, UR8 ;  /* 0x00000008ff097e24 */ /* 0x000fe2000f8e00ff */
[----:B------:R-:W-:Y:S01]  /*45a0*/  @!UP2 ULEA UR8, UR13, UR7, 0xd ;  /* 0x000000070d08a291 */ /* 0x000fe2000f8e68ff */
[----:B------:R-:W-:Y:S01]  /*45b0*/  IMAD.U32 R8, RZ, RZ, UR9 ;  /* 0x00000009ff087e24 */ /* 0x000fe2000f8e00ff */
[----:B------:R-:W-:Y:S02]  /*45c0*/  UIADD3 UR9, UPT, UPT, UR15, 0x80, URZ ;  /* 0x000000800f097890 */ /* 0x000fe4000fffe0ff */
[----:B------:R-:W-:Y:S01]  /*45d0*/  @!P4 R2UR UR19, R9 ;  /* 0x000000000913c2ca */ /* 0x000fe200000e0000 */
[----:B------:R-:W-:Y:S01]  /*45e0*/  @!UP2 UIADD3 UR8, UPT, UPT, UR8, 0x200, URZ ;  /* 0x000002000808a890 */ /* 0x000fe2000fffe0ff */
[----:B------:R-:W-:Y:S01]  /*45f0*/  @!P4 R2UR UR18, R8 ;  /* 0x000000000812c2ca */ /* 0x000fe200000e0000 */
[----:B------:R-:W-:Y:S01]  /*4600*/  UISETP.NE.AND UP5, UPT, UR14, 0x3, UPT ;  /* 0x000000030e00788c */ /* 0x000fe2000bfa5270 */
[----:B------:R-:W3:Y:S01]  /*4610*/  LDC.64 R8, c[0x0][0xb10] ;  /* 0x0002c400ff087b82 */ /* 0x000ee20000000a00 */
[----:B------:R-:W-:Y:S02]  /*4620*/  UPRMT UR16, UR37, 0x654, UR9 ;  /* 0x0000065425107896 */ /* 0x000fe40008000009 */
[----:B------:R-:W-:Y:S02]  /*4630*/  USEL UR17, URZ, 0x1, UP5 ;  /* 0x00000001ff117887 */ /* 0x000fe4000a800000 */
[----:B------:R-:W-:Y:S04]  /*4640*/  USEL UR14, UR14, URZ, UP5 ;  /* 0x000000ff0e0e7287 */ /* 0x000fe8000a800000 */
[----:B------:R-:W-:Y:S01]  /*4650*/  ULEA UR13, UR14, UR7, 0x3 ;  /* 0x000000070e0d7291 */ /* 0x000fe2000f8e18ff */
[----:B------:R-:W-:Y:S01]  /*4660*/  LOP3.LUT R29, R29, UR17, RZ, 0x3c, !PT ;  /* 0x000000111d1d7c12 */ /* 0x000fe2000f8e3cff */
[----:B------:R1:W-:Y:S01]  /*4670*/  @!UP1 UTMALDG.3D [UR8], [UR18], desc[UR20] ;  /* 0x00001408120095b4 */ /* 0x0003e20008011000 */
[----:B------:R5:W-:Y:S02]  /*4680*/  @!P4 SYNCS.ARRIVE.TRANS64.RED.A0TR RZ, [UR15+0x80], R0 ;  /* 0x00008000ffffc9a7 */ /* 0x000be4000830040f */
[----:B------:R-:W-:Y:S01]  /*4690*/  SHF.L.U32 R14, R29, 0x1f, RZ ;  /* 0x0000001f1d0e7819 */ /* 0x000fe200000006ff */
[C---:B---3--:R-:W-:Y:S01]  /*46a0*/  @!P1 IMAD.HI.U32 R8, R11.reuse, R8, RZ ;  /* 0x000000080b089227 */ /* 0x048fe200078e00ff */
[----:B--2---:R-:W-:Y:S02]  /*46b0*/  @!P1 ISETP.NE.AND P0, PT, R12, 0x1, PT ;  /* 0x000000010c00980c */ /* 0x004fe40003f05270 */
[----:B-1----:R-:W-:Y:S01]  /*46c0*/  @!P1 ISETP.NE.AND P2, PT, R2, 0x1, PT ;  /* 0x000000010200980c */ /* 0x002fe20003f45270 */
[----:B------:R-:W-:Y:S01]  /*46d0*/  SYNCS.ARRIVE.TRANS64.RED.A1T0 RZ, [UR16], RZ ;  /* 0x000000ffffff79a7 */ /* 0x000fe20008100410 */
[C---:B------:R-:W-:Y:S01]  /*46e0*/  @!P1 IMAD.HI.U32 R13, R10.reuse, R13, RZ ;  /* 0x0000000d0a0d9227 */ /* 0x040fe200078e00ff */
[----:B------:R-:W-:Y:S04]  /*46f0*/  @!P1 SHF.R.U32.HI R8, RZ, R9, R8 ;  /* 0x00000009ff089219 */ /* 0x000fe80000011608 */
[----:B------:R-:W-:Y:S01]  /*4700*/  @!P1 SEL R8, R11, R8, !P2 ;  /* 0x000000080b089207 */ /* 0x000fe20005000000 */
[----:B------:R-:W1:Y:S01]  /*4710*/  SYNCS.PHASECHK.TRANS64.TRYWAIT P5, [UR13+0x98], R14 ;  /* 0x0000980eff0075a7 */ /* 0x000e6200080a110d */
[----:B-----5:R-:W2:Y:S02]  /*4720*/  @!P1 LDC R0, c[0x0][0xb20] ;  /* 0x0002c800ff009b82 */ /* 0x020ea40000000800 */
[----:B--2---:R-:W-:Y:S04]  /*4730*/  @!P1 SHF.R.U32.HI R0, RZ, R0, R13 ;  /* 0x00000000ff009219 */ /* 0x004fe8000001160d */
[----:B------:R-:W-:Y:S05]  /*4740*/  @!P1 SEL R9, R10, R0, !P0 ;  /* 0x000000000a099207 */ /* 0x000fea0004000000 */
[----:B------:R-:W-:Y:S02]  /*4750*/  @!P1 IMAD.IADD R0, R9, 0x1, -R8 ;  /* 0x0000000109009824 */ /* 0x000fe400078e0a08 */
[----:B------:R-:W-:Y:S02]  /*4760*/  @!P1 IMAD.IADD R8, R8, 0x1, -R9 ;  /* 0x0000000108089824 */ /* 0x000fe400078e0a09 */
[----:B------:R-:W-:Y:S02]  /*4770*/  @!P1 IMAD R11, R0, R2, R11 ;  /* 0x00000002000b9224 */ /* 0x000fe400078e020b */
[----:B------:R-:W-:Y:S01]  /*4780*/  @!P1 IMAD R10, R8, R12, R10 ;  /* 0x0000000c080a9224 */ /* 0x000fe200078e020a */
[----:B-1----:R-:W-:Y:S06]  /*4790*/  @!P5 BRA `(.L_x_79) ;  /* 0x000000380050d947 */ /* 0x002fec0003800000 */
.L_x_159:
[----:B------:R-:W-:Y:S01]  /*47a0*/  @!P4 IADD3 R2, P0, PT, R30, 0x580, RZ ;  /* 0x000005801e02c810 */ /* 0x000fe20007f1e0ff */
[----:B------:R-:W-:Y:S01]  /*47b0*/  UMOV UR18, 0x0 ;  /* 0x0000000000127882 */ /* 0x000fe20000000000 */
[----:B------:R-:W-:Y:S01]  /*47c0*/  UMOV UR19, 0x10000000 ;  /* 0x1000000000137882 */ /* 0x000fe20000000000 */
[----:B------:R-:W-:Y:S01]  /*47d0*/  VOTEU.ALL UP1, P4 ;  /* 0x0000000000ff7886 */ /* 0x000fe20002020000 */
[----:B------:R-:W-:Y:S01]  /*47e0*/  @!P4 R2UR UR9, R2 ;  /* 0x000000000209c2ca */ /* 0x000fe200000e0000 */
[----:B-1----:R-:W-:Y:S01]  /*47f0*/  @!P4 IMAD.X R0, RZ, RZ, R31, P0 ;  /* 0x000000ffff00c224 */ /* 0x002fe200000e061f */
[----:B------:R-:W-:Y:S01]  /*4800*/  UMOV UR12, UR36 ;  /* 0x00000024000c7c82 */ /* 0x000fe20008000000 */
[----:B------:R-:W-:Y:S01]  /*4810*/  @P3 R2UR UR36, R26 ;  /* 0x000000001a2432ca */ /* 0x000fe200000e0000 */
[----:B------:R-:W-:Y:S01]  /*4820*/  @!UP1 ULEA UR15, UR14, UR7, 0xd ;  /* 0x000000070e0f9291 */ /* 0x000fe2000f8e68ff */
[----:B------:R-:W-:Y:S01]  /*4830*/  ISETP.NE.AND P0, PT, R28, 0x2, PT ;  /* 0x000000021c00780c */ /* 0x000fe20003f05270 */
[----:B------:R-:W-:Y:S01]  /*4840*/  @!UP1 UIADD3 UR10, UPT, UPT, UR10, 0x20, URZ ;  /* 0x000000200a0a9890 */ /* 0x000fe2000fffe0ff */
[----:B------:R-:W-:Y:S01]  /*4850*/  @!P4 R2UR UR8, R0 ;  /* 0x000000000008c2ca */ /* 0x000fe200000e0000 */
[----:B------:R-:W-:Y:S01]  /*4860*/  IMAD.IADD R14, R10, 0x1, R86 ;  /* 0x000000010a0e7824 */ /* 0x000fe200078e0256 */
[----:B------:R-:W-:Y:S01]  /*4870*/  SEL R0, RZ, 0x1, P0 ;  /* 0x00000001ff007807 */ /* 0x000fe20000000000 */
[----:B------:R-:W-:Y:S01]  /*4880*/  IMAD.IADD R15, R11, 0x1, R87 ;  /* 0x000000010b0f7824 */ /* 0x000fe200078e0257 */
[----:B------:R-:W-:Y:S02]  /*4890*/  SEL R28, R28, RZ, P0 ;  /* 0x000000ff1c1c7207 */ /* 0x000fe40000000000 */
[----:B------:R-:W-:Y:S01]  /*48a0*/  IMAD.U32 R8, RZ, RZ, UR9 ;  /* 0x00000009ff087e24 */ /* 0x000fe2000f8e00ff */
[----:B------:R-:W-:Y:S01]  /*48b0*/  UIADD3 UR9, UPT, UPT, UR13, 0x80, URZ ;  /* 0x000000800d097890 */ /* 0x000fe2000fffe0ff */
[----:B------:R-:W-:Y:S03]  /*48c0*/  LOP3.LUT R27, R27, R0, RZ, 0x3c, !PT ;  /* 0x000000001b1b7212 */ /* 0x000fe600078e3cff */
[----:B------:R-:W-:Y:S02]  /*48d0*/  @!P4 R2UR UR16, R8 ;  /* 0x000000000810c2ca */ /* 0x000fe400000e0000 */
[----:B------:R-:W-:Y:S01]  /*48e0*/  IMAD.U32 R9, RZ, RZ, UR8 ;  /* 0x00000008ff097e24 */ /* 0x000fe2000f8e00ff */
[----:B------:R-:W-:Y:S01]  /*48f0*/  @!UP1 UIADD3 UR8, UPT, UPT, UR15, 0x200, URZ ;  /* 0x000002000f089890 */ /* 0x000fe2000fffe0ff */
[----:B------:R-:W-:Y:S01]  /*4900*/  VOTEU.ALL UP1, P4 ;  /* 0x0000000000ff7886 */ /* 0x000fe20002020000 */
[----:B------:R-:W-:Y:S02]  /*4910*/  UPRMT UR15, UR37, 0x654, UR9 ;  /* 0x00000654250f7896 */ /* 0x000fe40008000009 */
[----:B------:R-:W-:Y:S11]  /*4920*/  @!P4 R2UR UR17, R9 ;  /* 0x000000000911c2ca */ /* 0x000ff600000e0000 */
[----:B------:R-:W-:Y:S02]  /*4930*/  @!UPT UIADD3 URZ, UPT, UPT, URZ, URZ, URZ ;  /* 0x000000fffffff290 */ /* 0x000fe4000fffe0ff */
[----:B------:R2:W-:Y:S01]  /*4940*/  @!UP1 UTMALDG.3D [UR8], [UR16], desc[UR18] ;  /* 0x00001208100095b4 */ /* 0x0005e20008011000 */
[----:B------:R2:W-:Y:S01]  /*4950*/  @!P4 SYNCS.ARRIVE.TRANS64.RED.A0TR RZ, [UR13+0x80], R25 ;  /* 0x00008019ffffc9a7 */ /* 0x0005e2000830040d */
[----:B------:R-:W-:Y:S04]  /*4960*/  UIADD3 UR13, UPT, UPT, UR14, 0x1, URZ ;  /* 0x000000010e0d7890 */ /* 0x000fe8000fffe0ff */
[----:B------:R-:W-:Y:S04]  /*4970*/  UISETP.NE.AND UP1, UPT, UR13, 0x3, UPT ;  /* 0x000000030d00788c */ /* 0x000fe8000bf25270 */
[----:B------:R-:W-:Y:S02]  /*4980*/  USEL UR14, URZ, 0x1, UP1 ;  /* 0x00000001ff0e7887 */ /* 0x000fe40008800000 */
[----:B------:R-:W-:Y:S02]  /*4990*/  USEL UR13, UR13, URZ, UP1 ;  /* 0x000000ff0d0d7287 */ /* 0x000fe40008800000 */
[----:B------:R-:W-:Y:S02]  /*49a0*/  UPLOP3.LUT UP1, UPT, UPT, UPT, UPT, 0x80, 0x8 ;  /* 0x000000000008789c */ /* 0x000fe40003f2f070 */
[----:B------:R-:W-:Y:S01]  /*49b0*/  LOP3.LUT R29, R29, UR14, RZ, 0x3c, !PT ;  /* 0x0000000e1d1d7c12 */ /* 0x000fe2000f8e3cff */
[----:B------:R-:W-:Y:S01]  /*49c0*/  SYNCS.ARRIVE.TRANS64.RED.A1T0 RZ, [UR15], RZ ;  /* 0x000000ffffff79a7 */ /* 0x000fe2000810040f */
[----:B------:R-:W-:Y:S07]  /*49d0*/  @P3 BRA `(.L_x_80) ;  /* 0xfffffff4001c3947 */ /* 0x000fee000383ffff */
[----:B------:R-:W-:Y:S01]  /*49e0*/  UIADD3 UR7, UPT, UPT, UR7, 0x98, URZ ;  /* 0x0000009807077890 */ /* 0x000fe2000fffe0ff */
[----:B------:R-:W-:-:S03]  /*49f0*/  SHF.L.U32 R2, R29, 0x1f, RZ ;  /* 0x0000001f1d027819 */ /* 0x000fc600000006ff */
[----:B------:R-:W-:-:S09]  /*4a00*/  ULEA UR4, UR13, UR7, 0x3 ;  /* 0x000000070d047291 */ /* 0x000fd2000f8e18ff */
[----:B------:R-:W1:Y:S02]  /*4a10*/  SYNCS.PHASECHK.TRANS64.TRYWAIT P0, [UR4], R2 ;  /* 0x00000002ff0075a7 */ /* 0x000e640008001104 */
[----:B-1----:R-:W-:Y:S05]  /*4a20*/  @!P0 BRA `(.L_x_81) ;  /* 0x0000003400c48947 */ /* 0x002fea0003800000 */
.L_x_161:
        /* <DEDUP_REMOVED lines=9> */
.L_x_163:
[----:B------:R-:W-:-:S04]  /*4ac0*/  UIADD3 UR5, UPT, UPT, UR5, 0x1, URZ ;  /* 0x0000000105057890 */ /* 0x000fc8000fffe0ff */
[----:B------:R-:W-:-:S04]  /*4ad0*/  UISETP.NE.AND UP0, UPT, UR5, 0x3, UPT ;  /* 0x000000030500788c */ /* 0x000fc8000bf05270 */
[----:B------:R-:W-:Y:S02]  /*4ae0*/  USEL UR4, URZ, 0x1, UP0 ;  /* 0x00000001ff047887 */ /* 0x000fe40008000000 */
[----:B------:R-:W-:-:S04]  /*4af0*/  USEL UR5, UR5, URZ, UP0 ;  /* 0x000000ff05057287 */ /* 0x000fc80008000000 */
[----:B------:R-:W-:Y:S01]  /*4b00*/  ULEA UR5, UR5, UR7, 0x3 ;  /* 0x0000000705057291 */ /* 0x000fe2000f8e18ff */
[----:B-1----:R-:W-:-:S04]  /*4b10*/  LOP3.LUT R2, R29, UR4, RZ, 0x3c, !PT ;  /* 0x000000041d027c12 */ /* 0x002fc8000f8e3cff */
[----:B------:R-:W-:Y:S01]  /*4b20*/  SHF.L.U32 R2, R2, 0x1f, RZ ;  /* 0x0000001f02027819 */ /* 0x000fe200000006ff */
[----:B------:R-:W-:-:S07]  /*4b30*/  IMAD.U32 R0, RZ, RZ, UR5 ;  /* 0x00000005ff007e24 */ /* 0x000fce000f8e00ff */
.L_x_83:
[----:B-1----:R1:W3:Y:S02]  /*4b40*/  SYNCS.PHASECHK.TRANS64.TRYWAIT P0, [R0+URZ], R2 ;  /* 0x00000002000075a7 */ /* 0x0022e400080011ff */
[----:B---3--:R-:W-:Y:S05]  /*4b50*/  @!P0 NANOSLEEP.SYNCS 0x989680 ;  /* 0x009896800000895d */ /* 0x008fea0003900000 */
[----:B------:R-:W3:Y:S02]  /*4b60*/  @!P0 SYNCS.PHASECHK.TRANS64 P0, [R0+URZ], R2 ;  /* 0x00000002000085a7 */ /* 0x000ee400080010ff */
[----:B--23--:R-:W-:Y:S05]  /*4b70*/  @P0 EXIT ;  /* 0x000000000000094d */ /* 0x00cfea0003800000 */
[----:B------:R-:W-:Y:S05]  /*4b80*/  BRA `(.L_x_83) ;  /* 0xfffffffc00ec7947 */ /* 0x000fea000383ffff */
.L_x_71:
[----:B------:R-:W-:-:S06]  /*4b90*/  UISETP.GE.AND UP1, UPT, UR8, 0x4, UPT ;  /* 0x000000040800788c */ /* 0x000fcc000bf26270 */
[----:B------:R-:W-:-:S13]  /*4ba0*/  PLOP3.LUT P0, PT, PT, PT, UP1, 0x80, 0x8 ;  /* 0x000000000008781c */ /* 0x000fda0003f0f018 */
[----:B------:R-:W-:Y:S05]  /*4bb0*/  @!P0 EXIT ;  /* 0x000000000000894d */ /* 0x000fea0003800000 */
[----:B------:R-:W-:Y:S01]  /*4bc0*/  BAR.SYNC.DEFER_BLOCKING 0x6, 0xa0 ;  /* 0x0182800000007b1d */ /* 0x000fe20000010000 */
[C---:B------:R-:W-:Y:S01]  /*4bd0*/  IMAD.SHL.U32 R2, R93.reuse, 0x20, RZ ;  /* 0x000000205d027824 */ /* 0x040fe200078e00ff */
[C---:B------:R-:W-:Y:S01]  /*4be0*/  LOP3.LUT R94, R93.reuse, 0x2, RZ, 0xc0, !PT ;  /* 0x000000025d5e7812 */ /* 0x040fe200078ec0ff */
[C---:B------:R-:W-:Y:S01]  /*4bf0*/  IMAD.SHL.U32 R99, R93.reuse, 0x4, RZ ;  /* 0x000000045d637824 */ /* 0x040fe200078e00ff */
[C---:B------:R-:W-:Y:S01]  /*4c00*/  LOP3.LUT R100, R93.reuse, 0x60, RZ, 0xc0, !PT ;  /* 0x000000605d647812 */ /* 0x040fe200078ec0ff */
[C---:B------:R-:W-:Y:S01]  /*4c10*/  IMAD.U32 R46, R93.reuse, 0x10000, RZ ;  /* 0x000100005d2e7824 */ /* 0x040fe200078e00ff */
[----:B------:R-:W-:Y:S02]  /*4c20*/  UMOV UR48, 0x400 ;  /* 0x0000040000307882 */ /* 0x000fe40000000000 */
[----:B------:R-:W1:Y:S01]  /*4c30*/  LDC R91, c[0x0][0x370] ;  /* 0x0000dc00ff5b7b82 */ /* 0x000e620000000800 */
[----:B------:R-:W-:Y:S01]  /*4c40*/  ULEA UR48, UR37, UR48, 0x18 ;  /* 0x0000003025307291 */ /* 0x000fe2000f8ec0ff */
[----:B------:R-:W-:Y:S01]  /*4c50*/  LOP3.LUT R3, R2, 0xc0, RZ, 0xc0, !PT ;  /* 0x000000c002037812 */ /* 0x000fe200078ec0ff */
[----:B------:R-:W-:Y:S01]  /*4c60*/  IMAD.MOV.U32 R45, RZ, RZ, RZ ;  /* 0x000000ffff2d7224 */ /* 0x000fe200078e00ff */
[----:B------:R-:W-:Y:S01]  /*4c70*/  LOP3.LUT R93, R93, 0x4, RZ, 0xc0, !PT ;  /* 0x000000045d5d7812 */ /* 0x000fe200078ec0ff */
[----:B------:R-:W-:Y:S01]  /*4c80*/  UIADD3 UR52, UPT, UPT, UR48, 0x200, URZ ;  /* 0x0000020030347890 */ /* 0x000fe2000fffe0ff */
[----:B------:R-:W-:-:S02]  /*4c90*/  LOP3.LUT R99, R3, 0x18, R99, 0xf8, !PT ;  /* 0x0000001803637812 */ /* 0x000fc400078ef863 */
[----:B------:R-:W-:Y:S01]  /*4ca0*/  CS2R R96, SRZ ;  /* 0x0000000000607805 */ /* 0x000fe2000001ff00 */
[----:B------:R-:W2:Y:S01]  /*4cb0*/  LDC R42, c[0x0][0xb0c] ;  /* 0x0002c300ff2a7b82 */ /* 0x000ea20000000800 */
[----:B------:R-:W-:Y:S01]  /*4cc0*/  LOP3.LUT R46, R46, 0x600000, RZ, 0xc0, !PT ;  /* 0x006000002e2e7812 */ /* 0x000fe200078ec0ff */
[----:B------:R-:W-:Y:S01]  /*4cd0*/  IMAD.MOV.U32 R103, RZ, RZ, RZ ;  /* 0x000000ffff677224 */ /* 0x000fe200078e00ff */
[----:B------:R-:W-:Y:S01]  /*4ce0*/  IADD3 R98, PT, PT, -R93, 0x2, RZ ;  /* 0x000000025d627810 */ /* 0x000fe20007ffe1ff */
[----:B------:R-:W-:Y:S01]  /*4cf0*/  IMAD.MOV R94, RZ, RZ, -R94 ;  /* 0x000000ffff5e7224 */ /* 0x000fe200078e0a5e */
[----:B------:R-:W-:Y:S01]  /*4d00*/  LOP3.LUT R99, R99, 0xf20, R2, 0xf8, !PT ;  /* 0x00000f2063637812 */ /* 0x000fe200078ef802 */
[----:B------:R-:W-:Y:S01]  /*4d10*/  IMAD.MOV R93, RZ, RZ, -R93 ;  /* 0x000000ffff5d7224 */ /* 0x000fe200078e0a5d */
[----:B------:R-:W4:Y:S01]  /*4d20*/  LDCU.64 UR54, c[0x0][0x348] ;  /* 0x00006900ff3677ac */ /* 0x000f220008000a00 */
[----:B------:R-:W1:Y:S01]  /*4d30*/  LDC R89, c[0x0][0xb20] ;  /* 0x0002c800ff597b82 */ /* 0x000e620000000800 */
[----:B------:R-:W3:Y:S01]  /*4d40*/  LDS R0, [UR48+0x170] ;  /* 0x00017030ff007984 */ /* 0x000ee20008000800 */
[----:B------:R-:W-:Y:S01]  /*4d50*/  IMAD.SHL.U32 R98, R98, 0x10, RZ ;  /* 0x0000001062627824 */ /* 0x000fe200078e00ff */
[----:B------:R-:W-:Y:S01]  /*4d60*/  LEA R99, R99, UR52, 0x1 ;  /* 0x0000003463637c11 */ /* 0x000fe2000f8e08ff */
[----:B------:R-:W-:Y:S01]  /*4d70*/  UMOV UR51, 0x1 ;  /* 0x0000000100337882 */ /* 0x000fe20000000000 */
[----:B------:R-:W-:Y:S01]  /*4d80*/  UMOV UR56, URZ ;  /* 0x000000ff00387c82 */ /* 0x000fe20008000000 */
[----:B------:R-:W1:Y:S02]  /*4d90*/  LDCU.64 UR38, c[0x0][0x888] ;  /* 0x00011100ff2677ac */ /* 0x000e640008000a00 */
[----:B------:R-:W1:Y:S01]  /*4da0*/  LDC R41, c[0x0][0xb30] ;  /* 0x0002cc00ff297b82 */ /* 0x000e620000000800 */
[----:B------:R-:W1:Y:S01]  /*4db0*/  LDCU.64 UR44, c[0x0][0x890] ;  /* 0x00011200ff2c77ac */ /* 0x000e620008000a00 */
[----:B------:R-:W-:Y:S01]  /*4dc0*/  UMOV UR50, URZ ;  /* 0x000000ff00327c82 */ /* 0x000fe20008000000 */
[----:B------:R-:W-:-:S05]  /*4dd0*/  UMOV UR49, URZ ;  /* 0x000000ff00317c82 */ /* 0x000fca0008000000 */
[----:B------:R-:W1:Y:S08]  /*4de0*/  LDC.64 R84, c[0x0][0xb10] ;  /* 0x0002c400ff547b82 */ /* 0x000e700000000a00 */
[----:B------:R-:W1:Y:S08]  /*4df0*/  LDC.64 R38, c[0x0][0xb18] ;  /* 0x0002c600ff267b82 */ /* 0x000e700000000a00 */
[----:B------:R-:W1:Y:S08]  /*4e00*/  LDC.64 R36, c[0x0][0xb28] ;  /* 0x0002ca00ff247b82 */ /* 0x000e700000000a00 */
[----:B------:R-:W1:Y:S01]  /*4e10*/  LDC.64 R82, c[0x0][0x8b0] ;  /* 0x00022c00ff527b82 */ /* 0x000e620000000a00 */
[----:B---3--:R-:W-:-:S07]  /*4e20*/  IMAD.IADD R46, R0, 0x1, R46 ;  /* 0x00000001002e7824 */ /* 0x008fce00078e022e */
[----:B------:R-:W3:Y:S08]  /*4e30*/  LDC.64 R80, c[0x0][0x8a8] ;  /* 0x00022a00ff507b82 */ /* 0x000ef00000000a00 */
[----:B--2-4-:R-:W1:Y:S02]  /*4e40*/  LDC R90, c[0x0][0x374] ;  /* 0x0000dd00ff5a7b82 */ /* 0x014e640000000800 */
.L_x_114:
[C---:B------:R-:W-:Y:S02]  /*4e50*/  LEA R0, R103.reuse, UR48, 0x3 ;  /* 0x0000003067007c11 */ /* 0x040fe4000f8e18ff */
[----:B------:R-:W-:Y:S02]  /*4e60*/  SHF.L.U32 R2, R96, 0x1f, RZ ;  /* 0x0000001f60027819 */ /* 0x000fe400000006ff */
[----:B------:R-:W-:Y:S02]  /*4e70*/  LEA R16, R103, UR48, 0x4 ;  /* 0x0000003067107c11 */ /* 0x000fe4000f8e20ff */
[----:B------:R-:W2:Y:S02]  /*4e80*/  SYNCS.PHASECHK.TRANS64.TRYWAIT P0, [R0+URZ+0xc0], R2 ;  /* 0x0000c002000075a7 */ /* 0x000ea400080011ff */
[----:B--2---:R-:W-:Y:S05]  /*4e90*/  @!P0 BRA `(.L_x_84) ;  /* 0x0000003000d88947 */ /* 0x004fea0003800000 */
.L_x_164:
[----:B------:R-:W4:Y:S01]  /*4ea0*/  LDC.64 R10, c[0x0][0xb10] ;  /* 0x0002c400ff0a7b82 */ /* 0x000f220000000a00 */
[----:B------:R-:W3:Y:S01]  /*4eb0*/  LDS.128 R16, [R16+0x150] ;  /* 0x0001500010107984 */ /* 0x000ee20000000c00 */
[----:B-1----:R-:W-:Y:S01]  /*4ec0*/  ISETP.NE.AND P1, PT, R41, 0x1, PT ;  /* 0x000000012900780c */ /* 0x002fe20003f25270 */
[----:B--2---:R-:W-:Y:S01]  /*4ed0*/  VIADD R0, R0, 0xd0 ;  /* 0x000000d000007836 */ /* 0x004fe20000000000 */
[----:B------:R-:W-:Y:S04]  /*4ee0*/  ISETP.GE.AND P0, PT, R40, 0x1, PT ;  /* 0x000000012800780c */ /* 0x000fe80003f06270 */
[----:B------:R-:W1:Y:S01]  /*4ef0*/  LDC.64 R8, c[0x0][0xb18] ;  /* 0x0002c600ff087b82 */ /* 0x000e620000000a00 */
[----:B------:R-:W-:Y:S01]  /*4f00*/  PRMT R0, RZ, 0x654, R0 ;  /* 0x00000654ff007816 */ /* 0x000fe20000000000 */
[----:B------:R-:W-:Y:S01]  /*4f10*/  @!PT LDS RZ, [RZ] ;  /* 0x00000000fffff984 */ /* 0x000fe20000000800 */
[----:B------:R-:W-:Y:S01]  /*4f20*/  @!PT LDS RZ, [RZ] ;  /* 0x00000000fffff984 */ /* 0x000fe20000000800 */
[----:B------:R-:W-:Y:S01]  /*4f30*/  @!PT LDS RZ, [RZ] ;  /* 0x00000000fffff984 */ /* 0x000fe20000000800 */
[----:B------:R-:W-:Y:S01]  /*4f40*/  @!PT LDS RZ, [RZ] ;  /* 0x00000000fffff984 */ /* 0x000fe20000000800 */
[----:B------:R2:W-:Y:S06]  /*4f50*/  MEMBAR.ALL.CTA ;  /* 0x0000000000007992 */ /* 0x0005ec0000008000 */
[----:B--2---:R-:W2:Y:S01]  /*4f60*/  FENCE.VIEW.ASYNC.S ;  /* 0x00000000000073c6 */ /* 0x004ea20000000000 */
[----:B------:R-:W1:Y:S08]  /*4f70*/  @!P1 LDC R12, c[0x0][0xb20] ;  /* 0x0002c800ff0c9b82 */ /* 0x000e700000000800 */
[----:B------:R-:W1:Y:S01]  /*4f80*/  @!P1 LDC R7, c[0x0][0xb0c] ;  /* 0x0002c300ff079b82 */ /* 0x000e620000000800 */
[----:B--2---:R2:W-:Y:S01]  /*4f90*/  SYNCS.ARRIVE.TRANS64.RED.A1T0 RZ, [R0+URZ], RZ ;  /* 0x000000ff00ff79a7 */ /* 0x0045e200081004ff */
[----:B---3--:R-:W-:Y:S04]  /*4fa0*/  LOP3.LUT P4, RZ, R18, 0x1, RZ, 0xc0, !PT ;  /* 0x0000000112ff7812 */ /* 0x008fe8000788c0ff */
[----:B------:R-:W-:Y:S09]  /*4fb0*/  P2R R101, PR, RZ, 0x10 ;  /* 0x00000010ff657803 */ /* 0x000ff20000000000 */
[----:B------:R-:W-:Y:S02]  /*4fc0*/  @P4 MOV R44, R16 ;  /* 0x00000010002c4202 */ /* 0x000fe40000000f00 */
[----:B------:R-:W-:Y:S01]  /*4fd0*/  @P4 LOP3.LUT R43, R17, 0xffff, RZ, 0xc0, !PT ;  /* 0x0000ffff112b4812 */ /* 0x000fe200078ec0ff */
[----:B--2-4-:R-:W-:Y:S06]  /*4fe0*/  @!P0 BRA `(.L_x_85) ;  /* 0x0000000000a48947 */ /* 0x014fec0003800000 */
[----:B------:R-:W-:Y:S01]  /*4ff0*/  IMAD.HI.U32 R0, R90, R39, RZ ;  /* 0x000000275a007227 */ /* 0x000fe200078e00ff */
[----:B------:R-:W-:Y:S02]  /*5000*/  ISETP.NE.AND P0, PT, R38, 0x1, PT ;  /* 0x000000012600780c */ /* 0x000fe40003f05270 */
[----:B------:R-:W-:Y:S01]  /*5010*/  ISETP.NE.AND P2, PT, R40, 0x1, PT ;  /* 0x000000012800780c */ /* 0x000fe20003f45270 */
[----:B------:R-:W-:Y:S01]  /*5020*/  IMAD.HI.U32 R4, R91, R84, RZ ;  /* 0x000000545b047227 */ /* 0x000fe200078e00ff */
[----:B------:R-:W-:Y:S02]  /*5030*/  SHF.R.U32.HI R0, RZ, R89, R0 ;  /* 0x00000059ff007219 */ /* 0x000fe40000011600 */
[----:B------:R-:W-:Y:S01]  /*5040*/  ISETP.NE.AND P3, PT, R42, 0x1, PT ;  /* 0x000000012a00780c */ /* 0x000fe20003f65270 */
[----:B------:R-:W-:Y:S01]  /*5050*/  IMAD.HI.U32 R6, R43, R39, RZ ;  /* 0x000000272b067227 */ /* 0x000fe200078e00ff */
[-C--:B------:R-:W-:Y:S02]  /*5060*/  SHF.R.U32.HI R4, RZ, R85.reuse, R4 ;  /* 0x00000055ff047219 */ /* 0x080fe40000011604 */
[----:B------:R-:W-:Y:S01]  /*5070*/  SEL R0, R90, R0, !P0 ;  /* 0x000000005a007207 */ /* 0x000fe20004000000 */
[----:B------:R-:W-:Y:S01]  /*5080*/  IMAD.HI.U32 R5, R44, R84, RZ ;  /* 0x000000542c057227 */ /* 0x000fe200078e00ff */
[----:B------:R-:W-:Y:S03]  /*5090*/  SEL R4, R91, R4, !P3 ;  /* 0x000000045b047207 */ /* 0x000fe60005800000 */
[-C--:B------:R-:W-:Y:S01]  /*50a0*/  IMAD.HI.U32 R3, R0, R36.reuse, RZ ;  /* 0x0000002400037227 */ /* 0x080fe200078e00ff */
[----:B------:R-:W-:Y:S03]  /*50b0*/  SHF.R.U32.HI R5, RZ, R85, R5 ;  /* 0x00000055ff057219 */ /* 0x000fe60000011605 */
[----:B------:R-:W-:Y:S01]  /*50c0*/  IMAD.HI.U32 R2, R4, R36, RZ ;  /* 0x0000002404027227 */ /* 0x000fe200078e00ff */
[----:B------:R-:W-:Y:S02]  /*50d0*/  @P2 SHF.R.U32.HI R0, RZ, R37, R3 ;  /* 0x00000025ff002219 */ /* 0x000fe40000011603 */
[----:B------:R-:W-:Y:S02]  /*50e0*/  SHF.R.U32.HI R3, RZ, R89, R6 ;  /* 0x00000059ff037219 */ /* 0x000fe40000011606 */
[----:B------:R-:W-:Y:S01]  /*50f0*/  @P2 SHF.R.U32.HI R4, RZ, R37, R2 ;  /* 0x00000025ff042219 */ /* 0x000fe20000011602 */
[----:B------:R-:W-:Y:S01]  /*5100*/  IMAD R0, R40, R0, RZ ;  /* 0x0000000028007224 */ /* 0x000fe200078e02ff */
[----:B------:R-:W-:Y:S02]  /*5110*/  SEL R3, R43, R3, !P0 ;  /* 0x000000032b037207 */ /* 0x000fe40004000000 */
[----:B------:R-:W-:Y:S01]  /*5120*/  SEL R2, R44, R5, !P3 ;  /* 0x000000052c027207 */ /* 0x000fe20005800000 */
[----:B------:R-:W-:Y:S01]  /*5130*/  IMAD R5, R40, R4, RZ ;  /* 0x0000000428057224 */ /* 0x000fe200078e02ff */
[C---:B------:R-:W-:Y:S01]  /*5140*/  ISETP.GE.AND P0, PT, R3.reuse, R0, PT ;  /* 0x000000000300720c */ /* 0x040fe20003f06270 */
[C---:B------:R-:W-:Y:S03]  /*5150*/  IMAD.HI.U32 R0, R3.reuse, R36, RZ ;  /* 0x0000002403007227 */ /* 0x040fe600078e00ff */
[C---:B------:R-:W-:Y:S02]  /*5160*/  ISETP.GE.OR P0, PT, R2.reuse, R5, P0 ;  /* 0x000000050200720c */ /* 0x040fe40000706670 */
[----:B------:R-:W-:Y:S04]  /*5170*/  SHF.R.U32.HI R0, RZ, R37, R0 ;  /* 0x00000025ff007219 */ /* 0x000fe80000011600 */
[C---:B------:R-:W-:Y:S05]  /*5180*/  SEL R6, R3.reuse, R0, !P2 ;  /* 0x0000000003067207 */ /* 0x040fea0005000000 */
        /* <DEDUP_REMOVED lines=14> */
[----:B------:R-:W-:Y:S07]  /*5270*/  IMAD R43, R3, R38, R43 ;  /* 0x00000026032b7224 */ /* 0x000fee00078e022b */
.L_x_85:
[----:B-1----:R-:W-:Y:S01]  /*5280*/  @!P1 ISETP.NE.AND P0, PT, R8, 0x1, PT ;  /* 0x000000010800980c */ /* 0x002fe20003f05270 */
[----:B------:R-:W-:Y:S01]  /*5290*/  @!P1 IMAD.HI.U32 R0, R44, R10, RZ ;  /* 0x0000000a2c009227 */ /* 0x000fe200078e00ff */
[----:B------:R-:W-:Y:S01]  /*52a0*/  @!P1 ISETP.NE.AND P2, PT, R7, 0x1, PT ;  /* 0x000000010700980c */ /* 0x000fe20003f45270 */
[----:B------:R-:W-:Y:S01]  /*52b0*/  ULOP3.LUT UP0, URZ, UR52, 0x1b0, URZ, 0xc0, !UPT ;  /* 0x000001b034ff7892 */ /* 0x000fe2000f80c0ff */
[----:B------:R-:W-:Y:S01]  /*52c0*/  R2UR UR42, R15 ;  /* 0x000000000f2a72ca */ /* 0x000fe200000e0000 */
[----:B------:R-:W-:Y:S01]  /*52d0*/  @!P1 IMAD.HI.U32 R2, R43, R9, RZ ;  /* 0x000000092b029227 */ /* 0x000fe200078e00ff */
[----:B------:R-:W-:Y:S02]  /*52e0*/  @!P1 SHF.R.U32.HI R0, RZ, R11, R0 ;  /* 0x0000000bff009219 */ /* 0x000fe40000011600 */
[----:B------:R-:W-:Y:S01]  /*52f0*/  R2UR UR41, R14 ;  /* 0x000000000e2972ca */ /* 0x000fe200000e0000 */
[----:B------:R-:W-:Y:S01]  /*5300*/  VIADD R103, R103, 0x1 ;  /* 0x0000000167677836 */ /* 0x000fe20000000000 */
[----:B------:R-:W-:Y:S02]  /*5310*/  @!P1 SHF.R.U32.HI R2, RZ, R12, R2 ;  /* 0x0000000cff029219 */ /* 0x000fe40000011602 */
[----:B------:R-:W-:Y:S02]  /*5320*/  @!P1 SEL R3, R44, R0, !P2 ;  /* 0x000000002c039207 */ /* 0x000fe40005000000 */
[----:B------:R-:W-:Y:S02]  /*5330*/  @!P1 SEL R2, R43, R2, !P0 ;  /* 0x000000022b029207 */ /* 0x000fe40004000000 */
[----:B------:R-:W-:Y:S01]  /*5340*/  @P4 SHF.R.U32.HI R95, RZ, 0x10, R17 ;  /* 0x00000010ff5f4819 */ /* 0x000fe20000011611 */
[----:B------:R-:W-:Y:S02]  /*5350*/  USHF.L.U32 UR42, UR42, 0x7, URZ ;  /* 0x000000072a2a7899 */ /* 0x000fe400080006ff */
[----:B------:R-:W-:Y:S02]  /*5360*/  @!P1 IMAD.IADD R0, R2, 0x1, -R3 ;  /* 0x0000000102009824 */ /* 0x000fe400078e0a03 */
[----:B------:R-:W-:Y:S01]  /*5370*/  @!P1 IMAD.IADD R2, R3, 0x1, -R2 ;  /* 0x0000000103029824 */ /* 0x000fe200078e0a02 */
[----:B------:R-:W-:Y:S01]  /*5380*/  USHF.L.U32 UR41, UR41, 0x6, URZ ;  /* 0x0000000629297899 */ /* 0x000fe200080006ff */
[----:B------:R-:W-:Y:S02]  /*5390*/  @!P1 IMAD R44, R0, R7, R44 ;  /* 0x00000007002c9224 */ /* 0x000fe400078e022c */
[----:B------:R-:W-:Y:S01]  /*53a0*/  @!P1 IMAD R43, R2, R8, R43 ;  /* 0x00000008022b9224 */ /* 0x000fe200078e022b */
[----:B------:R-:W-:Y:S08]  /*53b0*/  BRA.U !UP0, `(.L_x_86) ;  /* 0x00000001087c7547 */ /* 0x000ff0000b800000 */
[----:B------:R-:W1:Y:S01]  /*53c0*/  LDCU.64 UR8, c[0x4][0x80] ;  /* 0x01001000ff0877ac */ /* 0x000e620008000a00 */
[----:B------:R-:W-:Y:S01]  /*53d0*/  MOV R2, 0x0 ;  /* 0x0000000000027802 */ /* 0x000fe20000000f00 */
[----:B------:R-:W-:Y:S02]  /*53e0*/  HFMA2 R12, -RZ, RZ, 0, 5.9604644775390625e-08 ;  /* 0x00000001ff0c7431 */ /* 0x000fe400000001ff */
[----:B------:R-:W-:Y:S01]  /*53f0*/  IMAD.MOV.U32 R8, RZ, RZ, 0x70 ;  /* 0x00000070ff087424 */ /* 0x000fe200078e00ff */
[----:B------:R2:W3:Y:S01]  /*5400*/  LDC.64 R14, c[0x4][R2] ;  /* 0x01000000020e7b82 */ /* 0x0004e20000000a00 */
[----:B------:R-:W4:Y:S01]  /*5410*/  LDCU.64 UR6, c[0x4][0x88] ;  /* 0x01001100ff0677ac */ /* 0x000f220008000a00 */
[----:B------:R-:W-:Y:S01]  /*5420*/  IMAD.MOV.U32 R13, RZ, RZ, RZ ;  /* 0x000000ffff0d7224 */ /* 0x000fe200078e00ff */
[----:B------:R-:W2:Y:S01]  /*5430*/  LDCU.64 UR4, c[0x4][0x8] ;  /* 0x01000100ff0477ac */ /* 0x000ea20008000a00 */
[----:B-1----:R-:W-:Y:S01]  /*5440*/  MOV R5, UR9 ;  /* 0x0000000900057c02 */ /* 0x002fe20008000f00 */
[----:B------:R-:W-:Y:S01]  /*5450*/  IMAD.U32 R4, RZ, RZ, UR8 ;  /* 0x00000008ff047e24 */ /* 0x000fe2000f8e00ff */
[----:B----4-:R-:W-:Y:S01]  /*5460*/  MOV R7, UR7 ;  /* 0x0000000700077c02 */ /* 0x010fe20008000f00 */
[----:B------:R-:W-:Y:S01]  /*5470*/  IMAD.U32 R6, RZ, RZ, UR6 ;  /* 0x00000006ff067e24 */ /* 0x000fe2000f8e00ff */
[----:B--2---:R-:W-:Y:S01]  /*5480*/  MOV R11, UR5 ;  /* 0x00000005000b7c02 */ /* 0x004fe20008000f00 */
[----:B------:R-:W-:Y:S02]  /*5490*/  IMAD.U32 R10, RZ, RZ, UR4 ;  /* 0x00000004ff0a7e24 */ /* 0x000fe4000f8e00ff */
[----:B------:R-:W-:Y:S07]  /*54a0*/  LEPC R20, `(.L_x_87) ;  /* 0x000000001014794e */ /* 0x000fee0000000000 */
[----:B---3-5:R-:W-:Y:S05]  /*54b0*/  CALL.ABS.NOINC R14 ;  /* 0x000000000e007343 */ /* 0x028fea0003c00000 */
.L_x_87:
[----:B------:R-:W1:Y:S01]  /*54c0*/  LDCU.64 UR8, c[0x4][0x80] ;  /* 0x01001000ff0877ac */ /* 0x000e620008000a00 */
[----:B------:R-:W2:Y:S01]  /*54d0*/  LDC.64 R2, c[0x4][R2] ;  /* 0x0100000002027b82 */ /* 0x000ea20000000a00 */
[----:B------:R-:W-:Y:S02]  /*54e0*/  HFMA2 R12, -RZ, RZ, 0, 5.9604644775390625e-08 ;  /* 0x00000001ff0c7431 */ /* 0x000fe400000001ff */
[----:B------:R-:W-:Y:S02]  /*54f0*/  IMAD.MOV.U32 R8, RZ, RZ, 0x70 ;  /* 0x00000070ff087424 */ /* 0x000fe400078e00ff */
[----:B------:R-:W-:Y:S01]  /*5500*/  IMAD.MOV.U32 R13, RZ, RZ, RZ ;  /* 0x000000ffff0d7224 */ /* 0x000fe200078e00ff */
[----:B------:R-:W3:Y:S01]  /*5510*/  LDCU.64 UR6, c[0x4][0x88] ;  /* 0x01001100ff0677ac */ /* 0x000ee20008000a00 */
[----:B------:R-:W4:Y:S01]  /*5520*/  LDCU.64 UR4, c[0x4][0x8] ;  /* 0x01000100ff0477ac */ /* 0x000f220008000a00 */
[----:B-1----:R-:W-:Y:S02]  /*5530*/  MOV R4, UR8 ;  /* 0x0000000800047c02 */ /* 0x002fe40008000f00 */
[----:B------:R-:W-:Y:S02]  /*5540*/  MOV R5, UR9 ;  /* 0x0000000900057c02 */ /* 0x000fe40008000f00 */
[----:B---3--:R-:W-:Y:S01]  /*5550*/  MOV R7, UR7 ;  /* 0x0000000700077c02 */ /* 0x008fe20008000f00 */
[----:B------:R-:W-:Y:S01]  /*5560*/  IMAD.U32 R6, RZ, RZ, UR6 ;  /* 0x00000006ff067e24 */ /* 0x000fe2000f8e00ff */
[----:B----4-:R-:W-:Y:S01]  /*5570*/  MOV R11, UR5 ;  /* 0x00000005000b7c02 */ /* 0x010fe20008000f00 */
[----:B------:R-:W-:Y:S02]  /*5580*/  IMAD.U32 R10, RZ, RZ, UR4 ;  /* 0x00000004ff0a7e24 */ /* 0x000fe4000f8e00ff */
[----:B------:R-:W-:Y:S07]  /*5590*/  LEPC R20, `(.L_x_86) ;  /* 0x000000001014794e */ /* 0x000fee0000000000 */
[----:B--2---:R-:W-:Y:S05]  /*55a0*/  CALL.ABS.NOINC R2 ;  /* 0x0000000002007343 */ /* 0x004fea0003c00000 */
.L_x_86:
[----:B------:R-:W-:Y:S01]  /*55b0*/  ISETP.NE.U32.AND P4, PT, R82, RZ, PT ;  /* 0x000000ff5200720c */ /* 0x000fe20003f85070 */
[----:B------:R-:W-:Y:S01]  /*55c0*/  UISETP.NE.AND UP2, UPT, UR53, URZ, UPT ;  /* 0x000000ff3500728c */ /* 0x000fe2000bf45270 */
[----:B------:R-:W-:Y:S01]  /*55d0*/  ISETP.NE.U32.AND P2, PT, RZ, UR38, PT ;  /* 0x00000026ff007c0c */ /* 0x000fe2000bf45070 */
[----:B------:R-:W-:Y:S01]  /*55e0*/  UISETP.NE.U32.AND UP1, UPT, UR44, URZ, UPT ;  /* 0x000000ff2c00728c */ /* 0x000fe2000bf25070 */
[----:B------:R-:W-:Y:S01]  /*55f0*/  ISETP.NE.AND.EX P4, PT, R83, RZ, PT, P4 ;  /* 0x000000ff5300720c */ /* 0x000fe20003f85340 */
[----:B------:R-:W-:Y:S01]  /*5600*/  UPLOP3.LUT UP0, UPT, UPT, UPT, UPT, 0x40, 0x4 ;  /* 0x000000000004789c */ /* 0x000fe20003f0e870 */
[----:B------:R-:W-:Y:S01]  /*5610*/  ISETP.NE.AND.EX P2, PT, RZ, UR39, PT, P2 ;  /* 0x00000027ff007c0c */ /* 0x000fe2000bf45320 */
[----:B------:R-:W-:Y:S01]  /*5620*/  UISETP.NE.AND.EX UP1, UPT, UR45, URZ, UPT, UP1 ;  /* 0x000000ff2d00728c */ /* 0x000fe2000bf25310 */
[----:B------:R-:W-:Y:S04]  /*5630*/  PLOP3.LUT P1, PT, PT, PT, UP2, 0x80, 0x8 ;  /* 0x000000000008781c */ /* 0x000fe80003f2f028 */
[----:B------:R-:W-:Y:S06]  /*5640*/  @UP2 UPLOP3.LUT UP0, UPT, UPT, UPT, UP1, 0x80, 0x8 ;  /* 0x000000000008289c */ /* 0x000fec0003f0f010 */
[----:B------:R-:W-:Y:S01]  /*5650*/  PLOP3.LUT P0, PT, PT, PT, UP0, 0x80, 0x8 ;  /* 0x000000000008781c */ /* 0x000fe20003f0f008 */
[----:B------:R-:W-:Y:S01]  /*5660*/  @!UPT UIADD3 URZ, UPT, UPT, URZ, URZ, URZ ;  /* 0x000000fffffff290 */ /* 0x000fe2000fffe0ff */
[----:B------:R-:W-:Y:S11]  /*5670*/  BRA.U !UP1, `(.L_x_88) ;  /* 0x0000000109387547 */ /* 0x000ff6000b800000 */
[----:B------:R-:W-:Y:S01]  /*5680*/  UISETP.NE.U32.AND UP0, UPT, UR38, URZ, UPT ;  /* 0x000000ff2600728c */ /* 0x000fe2000bf05070 */
[----:B------:R-:W-:Y:S02]  /*5690*/  HFMA2 R0, -RZ, RZ, 0, 5.9604644775390625e-08 ;  /* 0x00000001ff007431 */ /* 0x000fe400000001ff */
[----:B------:R-:W-:Y:S01]  /*56a0*/  IMAD.MOV.U32 R88, RZ, RZ, 0x1 ;  /* 0x00000001ff587424 */ /* 0x000fe200078e00ff */
[----:B------:R-:W-:Y:S06]  /*56b0*/  UISETP.NE.AND.EX UP0, UPT, UR39, URZ, UPT, UP0 ;  /* 0x000000ff2700728c */ /* 0x000fec000bf05300 */
[----:B------:R-:W-:Y:S05]  /*56c0*/  PLOP3.LUT P3, PT, PT, PT, UP0, 0x80, 0x8 ;  /* 0x000000000008781c */ /* 0x000fea0003f6f008 */
[----:B------:R-:W1:Y:S01]  /*56d0*/  @UP0 LDCU.64 UR6, c[0x0][0x888] ;  /* 0x00011100ff0607ac */ /* 0x000e620008000a00 */
[----:B------:R-:W-:Y:S07]  /*56e0*/  @UP0 UIMAD UR4, UR36, UR44, URZ ;  /* 0x0000002c240402a4 */ /* 0x000fee000f8e02ff */
[----:B------:R-:W-:Y:S01]  /*56f0*/  @!P3 PRMT R88, R0, 0x7610, R88 ;  /* 0x000076100058b816 */ /* 0x000fe20000000058 */
[----:B-1----:R-:W-:Y:S03]  /*5700*/  @UP0 UIMAD.WIDE UR6, UR4, 0x4, UR6 ;  /* 0x00000004040608a5 */ /* 0x002fe6000f8e0206 */
[----:B------:R-:W1:Y:S03]  /*5710*/  @!UP0 LDCU UR4, c[0x0][0x880] ;  /* 0x00011000ff0487ac */ /* 0x000e660008000800 */
[----:B------:R-:W-:Y:S01]  /*5720*/  IMAD.U32 R2, RZ, RZ, UR6 ;  /* 0x00000006ff027e24 */ /* 0x000fe2000f8e00ff */
[----:B------:R-:W-:Y:S05]  /*5730*/  MOV R3, UR7 ;  /* 0x0000000700037c02 */ /* 0x000fea0008000f00 */
[----:B-----5:R2:W5:Y:S02]  /*5740*/  @P3 LDG.E R49, desc[UR46][R2.64] ;  /* 0x0000002e02313981 */ /* 0x020564000c1e1900 */
[----:B-12---:R-:W-:Y:S02]  /*5750*/  @!P3 IMAD.U32 R49, RZ, RZ, UR4 ;  /* 0x00000004ff31be24 */ /* 0x006fe4000f8e00ff */
.L_x_88:
[----:B------:R-:W-:Y:S05]  /*5760*/  @!P4 BRA `(.L_x_89) ;  /* 0x000000000020c947 */ /* 0x000fea0003800000 */
[----:B------:R-:W-:Y:S04]  /*5770*/  ISETP.NE.U32.AND P3, PT, R80, RZ, PT ;  /* 0x000000ff5000720c */ /* 0x000fe80003f65070 */
[----:B------:R-:W-:Y:S11]  /*5780*/  ISETP.NE.AND.EX P3, PT, R81, RZ, PT, P3 ;  /* 0x000000ff5100720c */ /* 0x000ff60003f65330 */
[----:B------:R-:W-:Y:S02]  /*5790*/  @!UPT UIADD3 URZ, UPT, UPT, URZ, URZ, URZ ;  /* 0x000000fffffff290 */ /* 0x000fe4000fffe0ff */
[----:B------:R-:W1:Y:S01]  /*57a0*/  @P3 LDC.64 R2, c[0x0][0x8a8] ;  /* 0x00022a00ff023b82 */ /* 0x000e620000000a00 */
[----:B------:R-:W-:Y:S04]  /*57b0*/  @P3 IMAD R0, R82, UR36, RZ ;  /* 0x0000002452003c24 */ /* 0x000fe8000f8e02ff */
[----:B-1----:R-:W-:Y:S05]  /*57c0*/  @P3 IMAD.WIDE R2, R0, 0x4, R2 ;  /* 0x0000000400023825 */ /* 0x002fea00078e0202 */
[----:B-----5:R1:W5:Y:S02]  /*57d0*/  @P3 LDG.E R47, desc[UR46][R2.64] ;  /* 0x0000002e022f3981 */ /* 0x020364000c1e1900 */
[----:B-1----:R-:W2:Y:S02]  /*57e0*/  @!P3 LDC R47, c[0x0][0x8a0] ;  /* 0x00022800ff2fbb82 */ /* 0x002ea40000000800 */
.L_x_89:
[----:B-----5:R-:W-:Y:S01]  /*57f0*/  FSETP.NEU.AND P3, PT, R49, RZ, PT ;  /* 0x000000ff3100720b */ /* 0x020fe20003f6d000 */
[----:B------:R-:W-:Y:S01]  /*5800*/  ULOP3.LUT UR4, UR51, 0x1, URZ, 0x3c, !UPT ;  /* 0x0000000133047892 */ /* 0x000fe2000f8e3cff */
[----:B------:R-:W-:Y:S01]  /*5810*/  SEL R4, RZ, 0xffffffff, P2 ;  /* 0xffffffffff047807 */ /* 0x000fe20001000000 */
[----:B------:R-:W-:Y:S01]  /*5820*/  IMAD.U32 R72, RZ, RZ, UR56 ;  /* 0x00000038ff487e24 */ /* 0x000fe2000f8e00ff */
[----:B------:R-:W-:Y:S01]  /*5830*/  @P1 LOP3.LUT P2, RZ, R88, 0xff, RZ, 0xc0, !PT ;  /* 0x000000ff58ff1812 */ /* 0x000fe2000784c0ff */
[----:B------:R-:W-:Y:S01]  /*5840*/  IMAD.SHL.U32 R106, R94, 0x10, RZ ;  /* 0x000000105e6a7824 */ /* 0x000fe200078e00ff */
[----:B------:R-:W-:Y:S01]  /*5850*/  @P1 SEL R0, RZ, 0xffffffff, P3 ;  /* 0xffffffffff001807 */ /* 0x000fe20001800000 */
[----:B------:R-:W-:Y:S01]  /*5860*/  IMAD.U32 R107, RZ, RZ, UR4 ;  /* 0x00000004ff6b7e24 */ /* 0x000fe2000f8e00ff */
[----:B------:R-:W-:Y:S01]  /*5870*/  LEA R73, R45, UR48, 0x3 ;  /* 0x000000302d497c11 */ /* 0x000fe2000f8e18ff */
[----:B------:R-:W-:Y:S01]  /*5880*/  IMAD.SHL.U32 R72, R72, 0x2000, RZ ;  /* 0x0000200048487824 */ /* 0x000fe200078e00ff */
[----:B------:R-:W-:Y:S01]  /*5890*/  @P0 SEL R0, R4, R0, !P2 ;  /* 0x0000000004000207 */ /* 0x000fe20005000000 */
[----:B------:R-:W-:Y:S01]  /*58a0*/  IMAD.SHL.U32 R105, R93, 0x10, RZ ;  /* 0x000000105d697824 */ /* 0x000fe200078e00ff */
[----:B------:R-:W-:Y:S01]  /*58b0*/  PLOP3.LUT P2, PT, PT, PT, UP1, 0x80, 0x8 ;  /* 0x000000000008781c */ /* 0x000fe20003f4f018 */
[----:B------:R-:W-:Y:S01]  /*58c0*/  IMAD.IADD R67, R99, 0x1, R72 ;  /* 0x0000000163437824 */ /* 0x000fe200078e0248 */
[----:B------:R-:W-:Y:S01]  /*58d0*/  @P1 LOP3.LUT R0, R0, 0x1, RZ, 0xc0, !PT ;  /* 0x0000000100001812 */ /* 0x000fe200078ec0ff */
[----:B------:R-:W-:Y:S01]  /*58e0*/  BSSY B1, `(.L_x_90) ;  /* 0x0000039000017945 */ /* 0x000fe20003800000 */
[----:B------:R-:W-:Y:S01]  /*58f0*/  LOP3.LUT P4, R102, R88, 0xff, RZ, 0xc0, !PT ;  /* 0x000000ff58667812 */ /* 0x000fe2000788c0ff */
[----:B------:R-:W-:Y:S01]  /*5900*/  IMAD.IADD R66, R67, 0x1, R106 ;  /* 0x0000000143427824 */ /* 0x000fe200078e026a */
[----:B------:R-:W-:Y:S01]  /*5910*/  ISETP.NE.U32.OR P5, PT, R0, 0x1, !P1 ;  /* 0x000000010000780c */ /* 0x000fe20004fa5470 */
[----:B------:R-:W-:Y:S01]  /*5920*/  IMAD.U32 R0, RZ, RZ, UR56 ;  /* 0x00000038ff007e24 */ /* 0x000fe2000f8e00ff */
[----:B------:R-:W-:Y:S01]  /*5930*/  SEL R3, RZ, 0xffffffff, P3 ;  /* 0xffffffffff037807 */ /* 0x000fe20001800000 */
[----:B------:R-:W-:Y:S01]  /*5940*/  IMAD.MOV.U32 R75, RZ, RZ, 0x1 ;  /* 0x00000001ff4b7424 */ /* 0x000fe200078e00ff */
[----:B------:R-:W-:Y:S01]  /*5950*/  P2R R104, PR, RZ, 0x20 ;  /* 0x00000020ff687803 */ /* 0x000fe20000000000 */
[----:B------:R-:W-:Y:S01]  /*5960*/  IMAD R48, R45, 0x40, R46 ;  /* 0x000000402d307824 */ /* 0x000fe200078e022e */
[----:B------:R-:W-:Y:S01]  /*5970*/  LEA R0, R0, UR48, 0x3 ;  /* 0x0000003000007c11 */ /* 0x000fe2000f8e18ff */
[----:B------:R-:W-:Y:S01]  /*5980*/  IMAD.U32 R74, RZ, RZ, UR56 ;  /* 0x00000038ff4a7e24 */ /* 0x000fe2000f8e00ff */
[----:B------:R-:W-:Y:S02]  /*5990*/  @P2 SEL R3, R4, R3, !P4 ;  /* 0x0000000304032207 */ /* 0x000fe40006000000 */
[----:B------:R-:W-:Y:S02]  /*59a0*/  CS2R R78, SRZ ;  /* 0x00000000004e7805 */ /* 0x000fe4000001ff00 */
[----:B------:R-:W-:Y:S02]  /*59b0*/  CS2R R76, SRZ ;  /* 0x00000000004c7805 */ /* 0x000fe4000001ff00 */
[----:B------:R-:W-:Y:S02]  /*59c0*/  CS2R R70, SRZ ;  /* 0x0000000000467805 */ /* 0x000fe4000001ff00 */
[----:B------:R-:W-:Y:S02]  /*59d0*/  LOP3.LUT R3, R3, 0x1, RZ, 0xc0, !PT ;  /* 0x0000000103037812 */ /* 0x000fe400078ec0ff */
[----:B------:R-:W-:Y:S02]  /*59e0*/  CS2R R68, SRZ ;  /* 0x0000000000447805 */ /* 0x000fe4000001ff00 */
[----:B------:R-:W-:Y:S02]  /*59f0*/  @P5 SHF.L.U32 R2, R107, 0x1f, RZ ;  /* 0x0000001f6b025819 */ /* 0x000fe400000006ff */
[----:B------:R-:W-:Y:S02]  /*5a00*/  CS2R R62, SRZ ;  /* 0x00000000003e7805 */ /* 0x000fe4000001ff00 */
[----:B------:R-:W-:Y:S02]  /*5a10*/  ISETP.NE.U32.AND P2, PT, R3, 0x1, PT ;  /* 0x000000010300780c */ /* 0x000fe40003f45070 */
[----:B------:R-:W-:Y:S01]  /*5a20*/  CS2R R60, SRZ ;  /* 0x00000000003c7805 */ /* 0x000fe2000001ff00 */
[----:B------:R1:W3:Y:S01]  /*5a30*/  @P5 SYNCS.PHASECHK.TRANS64.TRYWAIT P1, [R0+URZ+0x80], R2 ;  /* 0x00008002000055a7 */ /* 0x0002e200080211ff */
[----:B------:R-:W-:Y:S02]  /*5a40*/  CS2R R58, SRZ ;  /* 0x00000000003a7805 */ /* 0x000fe4000001ff00 */
[----:B------:R-:W-:Y:S02]  /*5a50*/  P2R R108, PR, RZ, 0x4 ;  /* 0x00000004ff6c7803 */ /* 0x000fe40000000000 */
[----:B------:R-:W-:Y:S01]  /*5a60*/  CS2R R56, SRZ ;  /* 0x0000000000387805 */ /* 0x000fe2000001ff00 */
[----:B------:R-:W-:Y:S02]  /*5a70*/  IMAD.IADD R65, R67, 0x1, R105 ;  /* 0x0000000143417824 */ /* 0x000fe400078e0269 */
[----:B------:R-:W-:Y:S01]  /*5a80*/  IMAD.IADD R64, R98, 0x1, R66 ;  /* 0x0000000162407824 */ /* 0x000fe200078e0242 */
[----:B-1----:R-:W-:Y:S04]  /*5a90*/  SHF.L.U32 R2, R97, 0x1f, RZ ;  /* 0x0000001f61027819 */ /* 0x002fe800000006ff */
[----:B------:R1:W4:Y:S01]  /*5aa0*/  SYNCS.PHASECHK.TRANS64.TRYWAIT P0, [R73+URZ+0xe0], R2 ;  /* 0x0000e002490075a7 */ /* 0x00032200080011ff */
[----:B---3--:R-:W-:Y:S01]  /*5ab0*/  @P5 SEL R75, RZ, 0x1, !P1 ;  /* 0x00000001ff4b5807 */ /* 0x008fe20004800000 */
[----:B-1----:R-:W-:Y:S06]  /*5ac0*/  @!P5 BRA `(.L_x_91) ;  /* 0x000000000068d947 */ /* 0x002fec0003800000 */
[----:B------:R-:W-:Y:S01]  /*5ad0*/  ISETP.NE.AND P1, PT, R75, RZ, PT ;  /* 0x000000ff4b00720c */ /* 0x000fe20003f25270 */
[----:B------:R-:W-:Y:S01]  /*5ae0*/  BSSY B0, `(.L_x_92) ;  /* 0x000000d000007945 */ /* 0x000fe20003800000 */
[----:B------:R-:W-:Y:S02]  /*5af0*/  CS2R R58, SRZ ;  /* 0x00000000003a7805 */ /* 0x000fe4000001ff00 */
[----:B------:R-:W-:Y:S02]  /*5b00*/  CS2R R56, SRZ ;  /* 0x0000000000387805 */ /* 0x000fe4000001ff00 */
[----:B------:R-:W-:Y:S02]  /*5b10*/  CS2R R62, SRZ ;  /* 0x00000000003e7805 */ /* 0x000fe4000001ff00 */
[----:B------:R-:W-:Y:S02]  /*5b20*/  CS2R R60, SRZ ;  /* 0x00000000003c7805 */ /* 0x000fe4000001ff00 */
[----:B------:R-:W-:Y:S02]  /*5b30*/  CS2R R70, SRZ ;  /* 0x0000000000467805 */ /* 0x000fe4000001ff00 */
[----:B------:R-:W-:Y:S02]  /*5b40*/  CS2R R68, SRZ ;  /* 0x0000000000447805 */ /* 0x000fe4000001ff00 */
[----:B------:R-:W-:Y:S02]  /*5b50*/  CS2R R78, SRZ ;  /* 0x00000000004e7805 */ /* 0x000fe4000001ff00 */
[----:B------:R-:W-:Y:S01]  /*5b60*/  CS2R R76, SRZ ;  /* 0x00000000004c7805 */ /* 0x000fe2000001ff00 */
[----:B------:R-:W-:Y:S06]  /*5b70*/  @P1 BRA `(.L_x_93) ;  /* 0x00000000000c1947 */ /* 0x000fec0003800000 */
[----:B------:R-:W-:Y:S04]  /*5b80*/  SHF.L.U32 R3, R107, 0x1f, RZ ;  /* 0x0000001f6b037819 */ /* 0x000fe800000006ff */
[----:B------:R-:W1:Y:S02]  /*5b90*/  SYNCS.PHASECHK.TRANS64.TRYWAIT P1, [R0+URZ+0x80], R3 ;  /* 0x00008003000075a7 */ /* 0x000e6400080211ff */
[----:B-1----:R-:W-:Y:S05]  /*5ba0*/  @!P1 BRA `(.L_x_94) ;  /* 0x0000002400a89947 */ /* 0x002fea0003800000 */
.L_x_93:
[----:B------:R-:W-:Y:S05]  /*5bb0*/  BSYNC B0 ;  /* 0x0000000000007941 */ /* 0x000fea0003800000 */
.L_x_92:
[----:B------:R-:W-:Y:S01]  /*5bc0*/  ISETP.NE.AND P1, PT, R108, RZ, PT ;  /* 0x000000ff6c00720c */ /* 0x000fe20003f25270 */
[----:B------:R-:W-:Y:S04]  /*5bd0*/  UIADD3 UR5, UPT, UPT, UR56, 0x1, URZ ;  /* 0x0000000138057890 */ /* 0x000fe8000fffe0ff */
[----:B------:R-:W-:Y:S04]  /*5be0*/  UISETP.NE.AND UP0, UPT, UR5, 0x3, UPT ;  /* 0x000000030500788c */ /* 0x000fe8000bf05270 */
[----:B------:R-:W-:Y:S02]  /*5bf0*/  USEL UR4, URZ, 0x1, UP0 ;  /* 0x00000001ff047887 */ /* 0x000fe40008000000 */
[----:B------:R-:W-:Y:S02]  /*5c00*/  USEL UR5, UR5, URZ, UP0 ;  /* 0x000000ff05057287 */ /* 0x000fe40008000000 */
[----:B------:R3:W1:Y:S02]  /*5c10*/  @P1 LDS.128 R56, [R67] ;  /* 0x0000000043381984 */ /* 0x0006640000000c00 */
[----:B------:R-:W-:Y:S02]  /*5c20*/  LOP3.LUT R107, R107, UR4, RZ, 0x3c, !PT ;  /* 0x000000046b6b7c12 */ /* 0x000fe4000f8e3cff */
[----:B------:R3:W1:Y:S01]  /*5c30*/  @P1 LDS.128 R60, [R66+0x10] ;  /* 0x00001000423c1984 */ /* 0x0006620000000c00 */
[----:B------:R-:W-:Y:S03]  /*5c40*/  IMAD.U32 R74, RZ, RZ, UR5 ;  /* 0x00000005ff4a7e24 */ /* 0x000fe6000f8e00ff */
[----:B------:R3:W1:Y:S04]  /*5c50*/  @P1 LDS.128 R68, [R65+0x20] ;  /* 0x0000200041441984 */ /* 0x0006680000000c00 */
[----:B------:R3:W1:Y:S02]  /*5c60*/  @P1 LDS.128 R76, [R64+0x10] ;  /* 0x00001000404c1984 */ /* 0x0006640000000c00 */
.L_x_91:
[----:B------:R-:W-:Y:S05]  /*5c70*/  BSYNC B1 ;  /* 0x0000000000017941 */ /* 0x000fea0003800000 */
.L_x_90:
[----:B-1----:R-:W-:Y:S04]  /*5c80*/  SHF.R.U32.HI R0, RZ, 0x15, R48 ;  /* 0x00000015ff007819 */ /* 0x002fe80000011630 */
[----:B------:R-:W-:Y:S01]  /*5c90*/  LOP3.LUT P1, RZ, R0, 0x3, R92, 0x48, !PT ;  /* 0x0000000300ff7812 */ /* 0x000fe2000782485c */
[----:B------:R-:W-:Y:S01]  /*5ca0*/  @!UPT UIADD3 URZ, UPT, UPT, URZ, URZ, URZ ;  /* 0x000000fffffff290 */ /* 0x000fe2000fffe0ff */
[----:B----4-:R-:W-:Y:S11]  /*5cb0*/  @P0 BRA `(.L_x_95) ;  /* 0x0000000000080947 */ /* 0x010ff60003800000 */
[----:B------:R-:W1:Y:S02]  /*5cc0*/  SYNCS.PHASECHK.TRANS64.TRYWAIT P0, [R73+URZ+0xe0], R2 ;  /* 0x0000e002490075a7 */ /* 0x000e6400080011ff */
[----:B-1----:R-:W-:Y:S05]  /*5cd0*/  @!P0 BRA `(.L_x_96) ;  /* 0x0000002400708947 */ /* 0x002fea0003800000 */
.L_x_95:
[----:B------:R-:W-:Y:S05]  /*5ce0*/  @!P1 BRA `(.L_x_97) ;  /* 0x0000000000409947 */ /* 0x000fea0003800000 */
[----:B------:R-:W4:Y:S01]  /*5cf0*/  LDCU.64 UR8, c[0x4][0x70] ;  /* 0x01000e00ff0877ac */ /* 0x000f220008000a00 */
[----:B------:R-:W-:Y:S01]  /*5d00*/  MOV R3, 0x0 ;  /* 0x0000000000037802 */ /* 0x000fe20000000f00 */
[----:B------:R-:W-:Y:S02]  /*5d10*/  HFMA2 R12, -RZ, RZ, 0, 5.9604644775390625e-08 ;  /* 0x00000001ff0c7431 */ /* 0x000fe400000001ff */
[----:B------:R-:W-:Y:S02]  /*5d20*/  IMAD.MOV.U32 R8, RZ, RZ, 0x192 ;  /* 0x00000192ff087424 */ /* 0x000fe400078e00ff */
[----:B------:R-:W-:Y:S01]  /*5d30*/  IMAD.MOV.U32 R13, RZ, RZ, RZ ;  /* 0x000000ffff0d7224 */ /* 0x000fe200078e00ff */
[----:B------:R-:W5:Y:S01]  /*5d40*/  LDCU.64 UR6, c[0x4][0x78] ;  /* 0x01000f00ff0677ac */ /* 0x000f620008000a00 */
[----:B-1----:R-:W1:Y:S01]  /*5d50*/  LDC.64 R2, c[0x4][R3] ;  /* 0x0100000003027b82 */ /* 0x002e620000000a00 */
[----:B------:R-:W2:Y:S01]  /*5d60*/  LDCU.64 UR4, c[0x4][0x10] ;  /* 0x01000200ff0477ac */ /* 0x000ea20008000a00 */
[----:B----4-:R-:W-:Y:S01]  /*5d70*/  MOV R5, UR9 ;  /* 0x0000000900057c02 */ /* 0x010fe20008000f00 */
[----:B------:R-:W-:Y:S01]  /*5d80*/  IMAD.U32 R4, RZ, RZ, UR8 ;  /* 0x00000008ff047e24 */ /* 0x000fe2000f8e00ff */
[----:B-----5:R-:W-:Y:S01]  /*5d90*/  MOV R7, UR7 ;  /* 0x0000000700077c02 */ /* 0x020fe20008000f00 */
[----:B------:R-:W-:Y:S01]  /*5da0*/  IMAD.U32 R6, RZ, RZ, UR6 ;  /* 0x00000006ff067e24 */ /* 0x000fe2000f8e00ff */
[----:B--2---:R-:W-:Y:S01]  /*5db0*/  MOV R11, UR5 ;  /* 0x00000005000b7c02 */ /* 0x004fe20008000f00 */
[----:B------:R-:W-:Y:S02]  /*5dc0*/  IMAD.U32 R10, RZ, RZ, UR4 ;  /* 0x00000004ff0a7e24 */ /* 0x000fe4000f8e00ff */
[----:B------:R-:W-:Y:S07]  /*5dd0*/  LEPC R20, `(.L_x_97) ;  /* 0x000000001014794e */ /* 0x000fee0000000000 */
[----:B-1-3--:R-:W-:Y:S05]  /*5de0*/  CALL.ABS.NOINC R2 ;  /* 0x0000000002007343 */ /* 0x00afea0003c00000 */
.L_x_97:
[----:B------:R-:W-:Y:S05]  /*5df0*/  WARPSYNC.ALL ;  /* 0x0000000000007948 */ /* 0x000fea0003800000 */
[----:B------:R-:W-:Y:S01]  /*5e00*/  R2UR UR4, R48 ;  /* 0x00000000300472ca */ /* 0x000fe200000e0000 */
[--C-:B------:R-:W-:Y:S01]  /*5e10*/  HADD2.F32 R50, -RZ, R56.reuse.H0_H0 ;  /* 0x20000038ff327230 */ /* 0x100fe20000004100 */
[----:B------:R-:W-:Y:S01]  /*5e20*/  ISETP.NE.AND P0, PT, R100, RZ, PT ;  /* 0x000000ff6400720c */ /* 0x000fe20003f05270 */
[----:B------:R-:W-:Y:S01]  /*5e30*/  HADD2.F32 R51, -RZ, R56.H1_H1 ;  /* 0x30000038ff337230 */ /* 0x000fe20000004100 */
[----:B------:R-:W-:Y:S01]  /*5e40*/  BSSY.RECONVERGENT B0, `(.L_x_98) ;  /* 0x0000083000007945 */ /* 0x000fe20003800200 */
[--C-:B------:R-:W-:Y:S08]  /*5e50*/  HADD2.F32 R52, -RZ, R57.reuse.H0_H0 ;  /* 0x20000039ff347230 */ /* 0x100ff00000004100 */
[----:B------:R-:W2:Y:S02]  /*5e60*/  LDTM.x32 R4, tmem[UR4] ;  /* 0x00000004000479ee */ /* 0x000ea400082c0000 */
[C---:B--2---:R-:W-:Y:S01]  /*5e70*/  FMUL R0, R47.reuse, R4 ;  /* 0x000000042f007220 */ /* 0x044fe20000400000 */
[C---:B-1----:R-:W-:Y:S01]  /*5e80*/  FMUL R2, R47.reuse, R5 ;  /* 0x000000052f027220 */ /* 0x042fe20000400000 */
[C---:B------:R-:W-:Y:S01]  /*5e90*/  FMUL R4, R47.reuse, R8 ;  /* 0x000000082f047220 */ /* 0x040fe20000400000 */
[----:B------:R-:W-:Y:S01]  /*5ea0*/  FMUL R3, R47, R6 ;  /* 0x000000062f037220 */ /* 0x000fe20000400000 */
[C---:B------:R-:W-:Y:S01]  /*5eb0*/  FFMA R0, R49.reuse, R50, R0 ;  /* 0x0000003231007223 */ /* 0x040fe20000000000 */
[----:B------:R-:W-:Y:S01]  /*5ec0*/  FFMA R2, R49, R51, R2 ;  /* 0x0000003331027223 */ /* 0x000fe20000000002 */
[C---:B------:R-:W-:Y:S01]  /*5ed0*/  FMUL R5, R47.reuse, R9 ;  /* 0x000000092f057220 */ /* 0x040fe20000400000 */
        /* <DEDUP_REMOVED lines=16> */
[----:B------:R-:W-:Y:S02]  /*5fe0*/  HADD2.F32 R32, -RZ, R57.H1_H1 ;  /* 0x30000039ff207230 */ /* 0x000fe40000004100 */
[C---:B------:R-:W-:Y:S01]  /*5ff0*/  FMUL R26, R47.reuse, R30 ;  /* 0x0000001e2f1a7220 */ /* 0x040fe20000400000 */
[----:B------:R-:W-:Y:S01]  /*6000*/  FMUL R29, R47, R33 ;  /* 0x000000212f1d7220 */ /* 0x000fe20000400000 */
[--C-:B------:R-:W-:Y:S02]  /*6010*/  HADD2.F32 R33, -RZ, R58.reuse.H0_H0 ;  /* 0x2000003aff217230 */ /* 0x100fe40000004100 */
[----:B------:R-:W-:Y:S01]  /*6020*/  FFMA R3, R49, R52, R3 ;  /* 0x0000003431037223 */ /* 0x000fe20000000003 */
[C---:B------:R-:W-:Y:S01]  /*6030*/  FMUL R7, R47.reuse, R7 ;  /* 0x000000072f077220 */ /* 0x040fe20000400000 */
[----:B------:R-:W-:Y:S01]  /*6040*/  FMUL R30, R47, R34 ;  /* 0x000000222f1e7220 */ /* 0x000fe20000400000 */
[----:B------:R-:W-:Y:S01]  /*6050*/  HADD2.F32 R34, -RZ, R58.H1_H1 ;  /* 0x3000003aff227230 */ /* 0x000fe20000004100 */
[----:B------:R-:W-:Y:S01]  /*6060*/  F2FP.F16.F32.PACK_AB R52, R2, R0 ;  /* 0x000000000234723e */ /* 0x000fe200000000ff */
[--C-:B------:R-:W-:Y:S02]  /*6070*/  HADD2.F32 R0, -RZ, R59.reuse.H0_H0 ;  /* 0x2000003bff007230 */ /* 0x100fe40000004100 */
[C---:B------:R-:W-:Y:S01]  /*6080*/  FFMA R7, R49.reuse, R32, R7 ;  /* 0x0000002031077223 */ /* 0x040fe20000000007 */
[----:B------:R-:W-:Y:S02]  /*6090*/  HADD2.F32 R2, -RZ, R59.H1_H1 ;  /* 0x3000003bff027230 */ /* 0x000fe40000004100 */
[C---:B------:R-:W-:Y:S01]  /*60a0*/  FFMA R4, R49.reuse, R33, R4 ;  /* 0x0000002131047223 */ /* 0x040fe20000000004 */
[C---:B------:R-:W-:Y:S01]  /*60b0*/  FFMA R5, R49.reuse, R34, R5 ;  /* 0x0000002231057223 */ /* 0x040fe20000000005 */
[----:B------:R-:W-:Y:S01]  /*60c0*/  FFMA R6, R49, R0, R6 ;  /* 0x0000000031067223 */ /* 0x000fe20000000006 */
[--C-:B------:R-:W-:Y:S02]  /*60d0*/  HADD2.F32 R0, -RZ, R60.reuse.H0_H0 ;  /* 0x2000003cff007230 */ /* 0x100fe40000004100 */
[----:B------:R-:W-:Y:S01]  /*60e0*/  FMUL R11, R47, R11 ;  /* 0x0000000b2f0b7220 */ /* 0x000fe20000400000 */
[----:B------:R-:W-:Y:S01]  /*60f0*/  F2FP.F16.F32.PACK_AB R53, R7, R3 ;  /* 0x000000030735723e */ /* 0x000fe200000000ff */
[--C-:B------:R-:W-:Y:S02]  /*6100*/  HADD2.F32 R3, -RZ, R61.reuse.H0_H0 ;  /* 0x2000003dff037230 */ /* 0x100fe40000004100 */
[----:B------:R-:W-:Y:S01]  /*6110*/  FMUL R15, R47, R15 ;  /* 0x0000000f2f0f7220 */ /* 0x000fe20000400000 */
[C---:B------:R-:W-:Y:S01]  /*6120*/  FFMA R11, R49.reuse, R2, R11 ;  /* 0x00000002310b7223 */ /* 0x040fe2000000000b */
[----:B------:R-:W-:Y:S02]  /*6130*/  HADD2.F32 R2, -RZ, R60.H1_H1 ;  /* 0x3000003cff027230 */ /* 0x000fe40000004100 */
[----:B------:R-:W-:Y:S01]  /*6140*/  FFMA R8, R49, R0, R8 ;  /* 0x0000000031087223 */ /* 0x000fe20000000008 */
[----:B------:R-:W-:Y:S02]  /*6150*/  HADD2.F32 R0, -RZ, R61.H1_H1 ;  /* 0x3000003dff007230 */ /* 0x000fe40000004100 */
[C---:B------:R-:W-:Y:S01]  /*6160*/  FMUL R19, R47.reuse, R19 ;  /* 0x000000132f137220 */ /* 0x040fe20000400000 */
[----:B------:R-:W-:Y:S01]  /*6170*/  FMUL R23, R47, R23 ;  /* 0x000000172f177220 */ /* 0x000fe20000400000 */
[C---:B------:R-:W-:Y:S01]  /*6180*/  FFMA R9, R49.reuse, R2, R9 ;  /* 0x0000000231097223 */ /* 0x040fe20000000009 */
[C---:B------:R-:W-:Y:S01]  /*6190*/  FFMA R10, R49.reuse, R3, R10 ;  /* 0x00000003310a7223 */ /* 0x040fe2000000000a */
[----:B------:R-:W-:Y:S01]  /*61a0*/  FFMA R15, R49, R0, R15 ;  /* 0x00000000310f7223 */ /* 0x000fe2000000000f */
[--C-:B------:R-:W-:Y:S02]  /*61b0*/  HADD2.F32 R2, -RZ, R62.reuse.H0_H0 ;  /* 0x2000003eff027230 */ /* 0x100fe40000004100 */
[----:B------:R-:W-:Y:S01]  /*61c0*/  FMUL R27, R47, R27 ;  /* 0x0000001b2f1b7220 */ /* 0x000fe20000400000 */
[----:B------:R-:W-:Y:S01]  /*61d0*/  HADD2.F32 R0, -RZ, R62.H1_H1 ;  /* 0x3000003eff007230 */ /* 0x000fe20000004100 */
[----:B------:R-:W-:Y:S01]  /*61e0*/  F2FP.F16.F32.PACK_AB R54, R5, R4 ;  /* 0x000000040536723e */ /* 0x000fe200000000ff */
[--C-:B------:R-:W-:Y:S02]  /*61f0*/  HADD2.F32 R3, -RZ, R63.reuse.H0_H0 ;  /* 0x2000003fff037230 */ /* 0x100fe40000004100 */
[C---:B------:R-:W-:Y:S01]  /*6200*/  FFMA R12, R49.reuse, R2, R12 ;  /* 0x00000002310c7223 */ /* 0x040fe2000000000c */
[--C-:B------:R-:W-:Y:S02]  /*6210*/  HADD2.F32 R2, -RZ, R68.reuse.H0_H0 ;  /* 0x20000044ff027230 */ /* 0x100fe40000004100 */
[C---:B------:R-:W-:Y:S01]  /*6220*/  FFMA R13, R49.reuse, R0, R13 ;  /* 0x00000000310d7223 */ /* 0x040fe2000000000d */
[----:B------:R-:W-:Y:S02]  /*6230*/  HADD2.F32 R0, -RZ, R63.H1_H1 ;  /* 0x3000003fff007230 */ /* 0x000fe40000004100 */
[----:B------:R-:W-:Y:S01]  /*6240*/  FFMA R14, R49, R3, R14 ;  /* 0x00000003310e7223 */ /* 0x000fe2000000000e */
[----:B------:R-:W-:Y:S01]  /*6250*/  HADD2.F32 R3, -RZ, R68.H1_H1 ;  /* 0x30000044ff037230 */ /* 0x000fe20000004100 */
[----:B------:R-:W-:Y:S01]  /*6260*/  F2FP.F16.F32.PACK_AB R55, R11, R6 ;  /* 0x000000060b37723e */ /* 0x000fe200000000ff */
[----:B------:R-:W-:Y:S01]  /*6270*/  FMUL R31, R47, R31 ;  /* 0x0000001f2f1f7220 */ /* 0x000fe20000400000 */
[C---:B------:R-:W-:Y:S01]  /*6280*/  FFMA R19, R49.reuse, R0, R19 ;  /* 0x0000000031137223 */ /* 0x040fe20000000013 */
[--C-:B------:R-:W-:Y:S02]  /*6290*/  HADD2.F32 R0, -RZ, R69.reuse.H0_H0 ;  /* 0x20000045ff007230 */ /* 0x100fe40000004100 */
[C---:B------:R-:W-:Y:S01]  /*62a0*/  FFMA R16, R49.reuse, R2, R16 ;  /* 0x0000000231107223 */ /* 0x040fe20000000010 */
[----:B------:R1:W-:Y:S01]  /*62b0*/  STS.128 [R67], R52 ;  /* 0x0000003443007388 */ /* 0x0003e20000000c00 */
[C---:B------:R-:W-:Y:S01]  /*62c0*/  FFMA R17, R49.reuse, R3, R17 ;  /* 0x0000000331117223 */ /* 0x040fe20000000011 */
[----:B------:R-:W-:Y:S02]  /*62d0*/  HADD2.F32 R2, -RZ, R69.H1_H1 ;  /* 0x30000045ff027230 */ /* 0x000fe40000004100 */
[----:B------:R-:W-:Y:S01]  /*62e0*/  FFMA R18, R49, R0, R18 ;  /* 0x0000000031127223 */ /* 0x000fe20000000012 */
[--C-:B------:R-:W-:Y:S01]  /*62f0*/  HADD2.F32 R0, -RZ, R70.reuse.H0_H0 ;  /* 0x20000046ff007230 */ /* 0x100fe20000004100 */
[----:B------:R-:W-:Y:S01]  /*6300*/  F2FP.F16.F32.PACK_AB R8, R9, R8 ;  /* 0x000000080908723e */ /* 0x000fe200000000ff */
[--C-:B------:R-:W-:Y:S02]  /*6310*/  HADD2.F32 R3, -RZ, R71.reuse.H0_H0 ;  /* 0x20000047ff037230 */ /* 0x100fe40000004100 */
[C---:B------:R-:W-:Y:S01]  /*6320*/  FFMA R23, R49.reuse, R2, R23 ;  /* 0x0000000231177223 */ /* 0x040fe20000000017 */
[----:B------:R-:W-:Y:S02]  /*6330*/  HADD2.F32 R2, -RZ, R70.H1_H1 ;  /* 0x30000046ff027230 */ /* 0x000fe40000004100 */
[----:B------:R-:W-:Y:S01]  /*6340*/  FFMA R20, R49, R0, R20 ;  /* 0x0000000031147223 */ /* 0x000fe20000000014 */
[----:B------:R-:W-:Y:S01]  /*6350*/  HADD2.F32 R0, -RZ, R71.H1_H1 ;  /* 0x30000047ff007230 */ /* 0x000fe20000004100 */
[----:B------:R-:W-:Y:S01]  /*6360*/  F2FP.F16.F32.PACK_AB R9, R15, R10 ;  /* 0x0000000a0f09723e */ /* 0x000fe200000000ff */
[----:B------:R-:W-:Y:S02]  /*6370*/  HADD2.F32 R4, -RZ, R79.H0_H0 ;  /* 0x2000004fff047230 */ /* 0x000fe40000004100 */
[C---:B------:R-:W-:Y:S01]  /*6380*/  FFMA R21, R49.reuse, R2, R21 ;  /* 0x0000000231157223 */ /* 0x040fe20000000015 */
[C---:B------:R-:W-:Y:S01]  /*6390*/  FFMA R22, R49.reuse, R3, R22 ;  /* 0x0000000331167223 */ /* 0x040fe20000000016 */
[----:B------:R-:W-:Y:S01]  /*63a0*/  FFMA R27, R49, R0, R27 ;  /* 0x00000000311b7223 */ /* 0x000fe2000000001b */
[--C-:B------:R-:W-:Y:S01]  /*63b0*/  HADD2.F32 R2, -RZ, R76.reuse.H0_H0 ;  /* 0x2000004cff027230 */ /* 0x100fe20000004100 */
[----:B------:R-:W-:Y:S01]  /*63c0*/  F2FP.F16.F32.PACK_AB R10, R13, R12 ;  /* 0x0000000c0d0a723e */ /* 0x000fe200000000ff */
[----:B------:R-:W-:Y:S01]  /*63d0*/  HADD2.F32 R0, -RZ, R76.H1_H1 ;  /* 0x3000004cff007230 */ /* 0x000fe20000004100 */
[----:B------:R-:W-:Y:S01]  /*63e0*/  F2FP.F16.F32.PACK_AB R11, R19, R14 ;  /* 0x0000000e130b723e */ /* 0x000fe200000000ff */
[--C-:B------:R-:W-:Y:S02]  /*63f0*/  HADD2.F32 R3, -RZ, R77.reuse.H0_H0 ;  /* 0x2000004dff037230 */ /* 0x100fe40000004100 */
[C---:B------:R-:W-:Y:S01]  /*6400*/  FFMA R24, R49.reuse, R2, R24 ;  /* 0x0000000231187223 */ /* 0x040fe20000000018 */
[--C-:B------:R-:W-:Y:S02]  /*6410*/  HADD2.F32 R2, -RZ, R78.reuse.H0_H0 ;  /* 0x2000004eff027230 */ /* 0x100fe40000004100 */
[C---:B------:R-:W-:Y:S01]  /*6420*/  FFMA R25, R49.reuse, R0, R25 ;  /* 0x0000000031197223 */ /* 0x040fe20000000019 */
[----:B------:R1:W-:Y:S01]  /*6430*/  STS.128 [R66+0x10], R8 ;  /* 0x0000100842007388 */ /* 0x0003e20000000c00 */
[----:B------:R-:W-:Y:S02]  /*6440*/  HADD2.F32 R0, -RZ, R77.H1_H1 ;  /* 0x3000004dff007230 */ /* 0x000fe40000004100 */
[----:B------:R-:W-:Y:S01]  /*6450*/  FFMA R26, R49, R3, R26 ;  /* 0x00000003311a7223 */ /* 0x000fe2000000001a */
[----:B------:R-:W-:Y:S01]  /*6460*/  HADD2.F32 R3, -RZ, R78.H1_H1 ;  /* 0x3000004eff037230 */ /* 0x000fe20000004100 */
[----:B------:R-:W-:Y:S01]  /*6470*/  F2FP.F16.F32.PACK_AB R16, R17, R16 ;  /* 0x000000101110723e */ /* 0x000fe200000000ff */
[----:B------:R-:W-:Y:S01]  /*6480*/  HADD2.F32 R5, -RZ, R79.H1_H1 ;  /* 0x3000004fff057230 */ /* 0x000fe20000004100 */
[----:B------:R-:W-:Y:S01]  /*6490*/  F2FP.F16.F32.PACK_AB R17, R23, R18 ;  /* 0x000000121711723e */ /* 0x000fe200000000ff */
[----:B------:R-:W-:Y:S01]  /*64a0*/  FFMA R31, R49, R0, R31 ;  /* 0x00000000311f7223 */ /* 0x000fe2000000001f */
[----:B------:R-:W-:Y:S01]  /*64b0*/  FMUL R35, R47, R35 ;  /* 0x000000232f237220 */ /* 0x000fe20000400000 */
[----:B------:R-:W-:Y:S01]  /*64c0*/  F2FP.F16.F32.PACK_AB R18, R21, R20 ;  /* 0x000000141512723e */ /* 0x000fe200000000ff */
[----:B------:R-:W-:Y:S01]  /*64d0*/  FFMA R28, R49, R2, R28 ;  /* 0x00000002311c7223 */ /* 0x000fe2000000001c */
[----:B------:R-:W-:Y:S01]  /*64e0*/  F2FP.F16.F32.PACK_AB R19, R27, R22 ;  /* 0x000000161b13723e */ /* 0x000fe200000000ff */
[C---:B------:R-:W-:Y:S01]  /*64f0*/  FFMA R29, R49.reuse, R3, R29 ;  /* 0x00000003311d7223 */ /* 0x040fe2000000001d */
[C---:B------:R-:W-:Y:S01]  /*6500*/  FFMA R30, R49.reuse, R4, R30 ;  /* 0x00000004311e7223 */ /* 0x040fe2000000001e */
[----:B------:R-:W-:Y:S01]  /*6510*/  FFMA R35, R49, R5, R35 ;  /* 0x0000000531237223 */ /* 0x000fe20000000023 */
[----:B------:R-:W-:Y:S01]  /*6520*/  F2FP.F16.F32.PACK_AB R24, R25, R24 ;  /* 0x000000181918723e */ /* 0x000fe200000000ff */
[----:B------:R1:W-:Y:S01]  /*6530*/  STS.128 [R65+0x20], R16 ;  /* 0x0000201041007388 */ /* 0x0003e20000000c00 */
[----:B------:R-:W-:Y:S02]  /*6540*/  F2FP.F16.F32.PACK_AB R25, R31, R26 ;  /* 0x0000001a1f19723e */ /* 0x000fe400000000ff */
[----:B------:R-:W-:Y:S02]  /*6550*/  F2FP.F16.F32.PACK_AB R26, R29, R28 ;  /* 0x0000001c1d1a723e */ /* 0x000fe400000000ff */
[----:B------:R-:W-:Y:S05]  /*6560*/  F2FP.F16.F32.PACK_AB R27, R35, R30 ;  /* 0x0000001e231b723e */ /* 0x000fea00000000ff */
[----:B------:R1:W-:Y:S01]  /*6570*/  STS.128 [R64+0x10], R24 ;  /* 0x0000101840007388 */ /* 0x0003e20000000c00 */
[----:B------:R-:W-:Y:S01]  /*6580*/  @!PT LDS RZ, [RZ] ;  /* 0x00000000fffff984 */ /* 0x000fe20000000800 */
[----:B------:R-:W-:Y:S01]  /*6590*/  @!PT LDS RZ, [RZ] ;  /* 0x00000000fffff984 */ /* 0x000fe20000000800 */
[----:B------:R-:W-:Y:S01]  /*65a0*/  @!PT LDS RZ, [RZ] ;  /* 0x00000000fffff984 */ /* 0x000fe20000000800 */
[----:B------:R-:W-:Y:S01]  /*65b0*/  @!PT LDS RZ, [RZ] ;  /* 0x00000000fffff984 */ /* 0x000fe20000000800 */
[----:B------:R2:W-:Y:S07]  /*65c0*/  MEMBAR.ALL.CTA ;  /* 0x0000000000007992 */ /* 0x0005ee0000008000 */
[----:B--2---:R-:W2:Y:S02]  /*65d0*/  FENCE.VIEW.ASYNC.S ;  /* 0x00000000000073c6 */ /* 0x004ea40000000000 */
[----:B--2---:R-:W-:Y:S06]  /*65e0*/  BAR.SYNC.DEFER_BLOCKING 0x1, 0x80 ;  /* 0x0042000000007b1d */ /* 0x004fec0000010000 */
[----:B------:R-:W-:Y:S05]  /*65f0*/  @P0 BRA `(.L_x_99) ;  /* 0x00000000001c0947 */ /* 0x000fea0003800000 */
[----:B------:R-:W-:Y:S01]  /*6600*/  R2UR UR4, R72 ;  /* 0x00000000480472ca */ /* 0x000fe200000e0000 */
[----:B------:R-:W-:Y:S01]  /*6610*/  UIADD3 UR6, UP0, UPT, UR54, 0x680, URZ ;  /* 0x0000068036067890 */ /* 0x000fe2000ff1e0ff */
[----:B------:R-:W-:Y:S03]  /*6620*/  UMOV UR43, UR36 ;  /* 0x00000024002b7c82 */ /* 0x000fe60008000000 */
[----:B------:R-:W-:Y:S08]  /*6630*/  UIADD3.X UR7, UPT, UPT, URZ, UR55, URZ, UP0, !UPT ;  /* 0x00000037ff077290 */ /* 0x000ff000087fe4ff */
[----:B------:R-:W-:Y:S09]  /*6640*/  UIADD3 UR40, UPT, UPT, UR48, 0x200, UR4 ;  /* 0x0000020030287890 */ /* 0x000ff2000fffe004 */
[----:B------:R2:W-:Y:S02]  /*6650*/  UTMASTG.3D [UR40], [UR6] ;  /* 0x00000028060073b5 */ /* 0x0005e40008010000 */
[----:B--2---:R0:W-:Y:S02]  /*6660*/  UTMACMDFLUSH ;  /* 0x00000000000079b7 */ /* 0x0041e40000000000 */
.L_x_99:
[----:B------:R-:W-:Y:S05]  /*6670*/  BSYNC.RECONVERGENT B0 ;  /* 0x0000000000007941 */ /* 0x000fea0003800200 */
.L_x_98:
[----:B------:R-:W-:Y:S01]  /*6680*/  UIADD3 UR40, UPT, UPT, UR56, 0x1, URZ ;  /* 0x0000000138287890 */ /* 0x000fe2000fffe0ff */
[----:B------:R-:W-:Y:S03]  /*6690*/  BSSY.RECONVERGENT B0, `(.L_x_100) ;  /* 0x0000005000007945 */ /* 0x000fe60003800200 */
[----:B------:R-:W-:Y:S04]  /*66a0*/  UISETP.NE.AND UP0, UPT, UR40, 0x3, UPT ;  /* 0x000000032800788c */ /* 0x000fe8000bf05270 */
[----:B------:R-:W-:Y:S01]  /*66b0*/  USEL UR43, UR40, URZ, UP0 ;  /* 0x000000ff282b7287 */ /* 0x000fe20008000000 */
[----:B------:R-:W-:Y:S11]  /*66c0*/  @P0 BRA `(.L_x_101) ;  /* 0x0000000000040947 */ /* 0x000ff60003800000 */
[----:B------:R-:W-:Y:S04]  /*66d0*/  DEPBAR.LE SB0, 0x1 ;  /* 0x000080400000791a */ /* 0x000fe80000000000 */
.L_x_101:
[----:B------:R-:W-:Y:S05]  /*66e0*/  BSYNC.RECONVERGENT B0 ;  /* 0x0000000000007941 */ /* 0x000fea0003800200 */
.L_x_100:
[----:B------:R-:W-:Y:S01]  /*66f0*/  BAR.SYNC.DEFER_BLOCKING 0x1, 0x80 ;  /* 0x0042000000007b1d */ /* 0x000fe20000010000 */
[----:B------:R-:W-:Y:S01]  /*6700*/  ISETP.NE.AND P1, PT, R104, RZ, PT ;  /* 0x000000ff6800720c */ /* 0x000fe20003f25270 */
[----:B------:R-:W-:Y:S01]  /*6710*/  UISETP.NE.AND UP0, UPT, UR50, URZ, UPT ;  /* 0x000000ff3200728c */ /* 0x000fe2000bf05270 */
[----:B------:R-:W-:Y:S11]  /*6720*/  LEA R2, R74, UR48, 0x3 ;  /* 0x000000304a027c11 */ /* 0x000ff6000f8e18ff */
[----:B------:R-:W-:Y:S01]  /*6730*/  @P1 SHF.L.U32 R3, R107, 0x1f, RZ ;  /* 0x0000001f6b031819 */ /* 0x000fe200000006ff */
[----:B------:R-:W-:Y:S06]  /*6740*/  BRA.U !UP0, `(.L_x_102) ;  /* 0x0000000108247547 */ /* 0x000fec000b800000 */
[----:B------:R-:W-:Y:S01]  /*6750*/  IMAD.U32 R4, RZ, RZ, UR49 ;  /* 0x00000031ff047e24 */ /* 0x000fe2000f8e00ff */
[----:B------:R-:W-:Y:S01]  /*6760*/  MOV R0, UR37 ;  /* 0x0000002500007c02 */ /* 0x000fe20008000f00 */
[----:B------:R-:W-:Y:S03]  /*6770*/  UIADD3 UR49, UPT, UPT, UR49, 0x1, URZ ;  /* 0x0000000131317890 */ /* 0x000fe6000fffe0ff */
[----:B------:R-:W-:Y:S01]  /*6780*/  @P1 LEA R4, R4, UR48, 0x3 ;  /* 0x0000003004041c11 */ /* 0x000fe2000f8e18ff */
[----:B------:R-:W-:Y:S04]  /*6790*/  UISETP.NE.AND UP0, UPT, UR49, 0x3, UPT ;  /* 0x000000033100788c */ /* 0x000fe8000bf05270 */
[----:B------:R-:W-:Y:S01]  /*67a0*/  @P1 VIADD R4, R4, 0x98 ;  /* 0x0000009804041836 */ /* 0x000fe20000000000 */
[----:B------:R-:W-:Y:S04]  /*67b0*/  USEL UR49, UR49, URZ, UP0 ;  /* 0x000000ff31317287 */ /* 0x000fe80008000000 */
[----:B------:R-:W-:Y:S04]  /*67c0*/  @P1 PRMT R0, R0, 0x654, R4 ;  /* 0x0000065400001816 */ /* 0x000fe80000000004 */
[----:B------:R2:W-:Y:S04]  /*67d0*/  @P1 SYNCS.ARRIVE.TRANS64.RED.A1T0 RZ, [R0+URZ], RZ ;  /* 0x000000ff00ff19a7 */ /* 0x0005e800081004ff */
.L_x_102:
[----:B------:R-:W4:Y:S01]  /*67e0*/  @P1 SYNCS.PHASECHK.TRANS64.TRYWAIT P0, [R2+URZ+0x80], R3 ;  /* 0x00008003020015a7 */ /* 0x000f2200080011ff */
[----:B------:R-:W-:Y:S01]  /*67f0*/  BSSY B1, `(.L_x_103) ;  /* 0x0000015000017945 */ /* 0x000fe20003800000 */
[----:B----4-:R-:W-:Y:S03]  /*6800*/  @P1 SEL R75, RZ, 0x1, !P0 ;  /* 0x00000001ff4b1807 */ /* 0x010fe60004000000 */
[----:B------:R-:W-:Y:S05]  /*6810*/  @!P1 BRA `(.L_x_104) ;  /* 0x0000000000489947 */ /* 0x000fea0003800000 */
[----:B------:R-:W-:Y:S01]  /*6820*/  ISETP.NE.AND P1, PT, R108, RZ, PT ;  /* 0x000000ff6c00720c */ /* 0x000fe20003f25270 */
[----:B------:R-:W-:Y:S01]  /*6830*/  BSSY B0, `(.L_x_105) ;  /* 0x000000a000007945 */ /* 0x000fe20003800000 */
[----:B------:R-:W-:Y:S11]  /*6840*/  ISETP.NE.AND P0, PT, R75, RZ, PT ;  /* 0x000000ff4b00720c */ /* 0x000ff60003f05270 */
[----:B------:R-:W-:Y:S04]  /*6850*/  @P1 IMAD R74, R74, 0x2000, R99 ;  /* 0x000020004a4a1824 */ /* 0x000fe800078e0263 */
[----:B------:R-:W-:Y:S01]  /*6860*/  @P1 IMAD.IADD R4, R106, 0x1, R74 ;  /* 0x000000016a041824 */ /* 0x000fe200078e024a */
[----:B------:R-:W-:Y:S03]  /*6870*/  @P1 IADD3 R3, PT, PT, R105, R74, RZ ;  /* 0x0000004a69031210 */ /* 0x000fe60007ffe0ff */
[----:B--2---:R-:W-:Y:S01]  /*6880*/  @P1 IMAD.IADD R0, R98, 0x1, R4 ;  /* 0x0000000162001824 */ /* 0x004fe200078e0204 */
[----:B------:R-:W-:Y:S06]  /*6890*/  @P0 BRA `(.L_x_106) ;  /* 0x00000000000c0947 */ /* 0x000fec0003800000 */
[----:B------:R-:W-:Y:S04]  /*68a0*/  SHF.L.U32 R107, R107, 0x1f, RZ ;  /* 0x0000001f6b6b7819 */ /* 0x000fe800000006ff */
[----:B------:R-:W2:Y:S02]  /*68b0*/  SYNCS.PHASECHK.TRANS64.TRYWAIT P0, [R2+URZ+0x80], R107 ;  /* 0x0000806b020075a7 */ /* 0x000ea400080011ff */
[----:B--2---:R-:W-:Y:S05]  /*68c0*/  @!P0 BRA `(.L_x_107) ;  /* 0x0000001800888947 */ /* 0x004fea0003800000 */
.L_x_106:
[----:B------:R-:W-:Y:S05]  /*68d0*/  BSYNC B0 ;  /* 0x0000000000007941 */ /* 0x000fea0003800000 */
.L_x_105:
[----:B------:R-:W-:Y:S11]  /*68e0*/  ISETP.NE.AND P0, PT, R108, RZ, PT ;  /* 0x000000ff6c00720c */ /* 0x000ff60003f05270 */
[----:B------:R-:W-:Y:S02]  /*68f0*/  @!UPT UIADD3 URZ, UPT, UPT, URZ, URZ, URZ ;  /* 0x000000fffffff290 */ /* 0x000fe4000fffe0ff */
[----:B------:R4:W1:Y:S04]  /*6900*/  @P0 LDS.128 R56, [R74] ;  /* 0x000000004a380984 */ /* 0x0008680000000c00 */
[----:B------:R4:W1:Y:S04]  /*6910*/  @P0 LDS.128 R68, [R3+0x20] ;  /* 0x0000200003440984 */ /* 0x0008680000000c00 */
[----:B------:R4:W1:Y:S04]  /*6920*/  @P0 LDS.128 R60, [R4+0x10] ;  /* 0x00001000043c0984 */ /* 0x0008680000000c00 */
[----:B------:R4:W1:Y:S02]  /*6930*/  @P0 LDS.128 R76, [R0+0x10] ;  /* 0x00001000004c0984 */ /* 0x0008640000000c00 */
.L_x_104:
[----:B------:R-:W-:Y:S05]  /*6940*/  BSYNC B1 ;  /* 0x0000000000017941 */ /* 0x000fea0003800000 */
.L_x_103:
[----:B--2-4-:R-:W-:Y:S05]  /*6950*/  VIADD R0, R48, 0x20 ;  /* 0x0000002030007836 */ /* 0x014fea0000000000 */
[----:B------:R-:W-:Y:S04]  /*6960*/  SHF.R.U32.HI R0, RZ, 0x15, R0 ;  /* 0x00000015ff007819 */ /* 0x000fe80000011600 */
[----:B------:R-:W-:Y:S11]  /*6970*/  LOP3.LUT P0, RZ, R0, 0x3, R92, 0x48, !PT ;  /* 0x0000000300ff7812 */ /* 0x000ff6000780485c */
[----:B------:R-:W-:Y:S02]  /*6980*/  @!UPT UIADD3 URZ, UPT, UPT, URZ, URZ, URZ ;  /* 0x000000fffffff290 */ /* 0x000fe4000fffe0ff */
[----:B------:R-:W-:Y:S05]  /*6990*/  @!P0 BRA `(.L_x_108) ;  /* 0x0000000000408947 */ /* 0x000fea0003800000 */
[----:B------:R-:W2:Y:S01]  /*69a0*/  LDCU.64 UR8, c[0x4][0x70] ;  /* 0x01000e00ff0877ac */ /* 0x000ea20008000a00 */
[----:B------:R-:W-:Y:S01]  /*69b0*/  MOV R3, 0x0 ;  /* 0x0000000000037802 */ /* 0x000fe20000000f00 */
[----:B------:R-:W-:Y:S02]  /*69c0*/  HFMA2 R12, -RZ, RZ, 0, 5.9604644775390625e-08 ;  /* 0x00000001ff0c7431 */ /* 0x000fe400000001ff */
[----:B-1----:R-:W-:Y:S02]  /*69d0*/  IMAD.MOV.U32 R8, RZ, RZ, 0x192 ;  /* 0x00000192ff087424 */ /* 0x002fe400078e00ff */
[----:B------:R-:W-:Y:S01]  /*69e0*/  IMAD.MOV.U32 R13, RZ, RZ, RZ ;  /* 0x000000ffff0d7224 */ /* 0x000fe200078e00ff */
[----:B------:R-:W1:Y:S01]  /*69f0*/  LDCU.64 UR6, c[0x4][0x78] ;  /* 0x01000f00ff0677ac */ /* 0x000e620008000a00 */
[----:B------:R-:W4:Y:S01]  /*6a00*/  LDC.64 R2, c[0x4][R3] ;  /* 0x0100000003027b82 */ /* 0x000f220000000a00 */
[----:B------:R-:W5:Y:S01]  /*6a10*/  LDCU.64 UR4, c[0x4][0x10] ;  /* 0x01000200ff0477ac */ /* 0x000f620008000a00 */
[----:B--2---:R-:W-:Y:S01]  /*6a20*/  MOV R5, UR9 ;  /* 0x0000000900057c02 */ /* 0x004fe20008000f00 */
[----:B------:R-:W-:Y:S01]  /*6a30*/  IMAD.U32 R4, RZ, RZ, UR8 ;  /* 0x00000008ff047e24 */ /* 0x000fe2000f8e00ff */
[----:B-1----:R-:W-:Y:S01]  /*6a40*/  MOV R7, UR7 ;  /* 0x0000000700077c02 */ /* 0x002fe20008000f00 */
[----:B------:R-:W-:Y:S01]  /*6a50*/  IMAD.U32 R6, RZ, RZ, UR6 ;  /* 0x00000006ff067e24 */ /* 0x000fe2000f8e00ff */
[----:B-----5:R-:W-:Y:S01]  /*6a60*/  MOV R11, UR5 ;  /* 0x00000005000b7c02 */ /* 0x020fe20008000f00 */
[----:B------:R-:W-:Y:S02]  /*6a70*/  IMAD.U32 R10, RZ, RZ, UR4 ;  /* 0x00000004ff0a7e24 */ /* 0x000fe4000f8e00ff */
[----:B------:R-:W-:Y:S07]  /*6a80*/  LEPC R20, `(.L_x_108) ;  /* 0x000000001014794e */ /* 0x000fee0000000000 */
[----:B---34-:R-:W-:Y:S05]  /*6a90*/  CALL.ABS.NOINC R2 ;  /* 0x0000000002007343 */ /* 0x018fea0003c00000 */
.L_x_108:
[----:B------:R-:W-:Y:S01]  /*6aa0*/  ISETP.NE.AND P0, PT, R100, RZ, PT ;  /* 0x000000ff6400720c */ /* 0x000fe20003f05270 */
[----:B------:R-:W-:Y:S05]  /*6ab0*/  WARPSYNC.ALL ;  /* 0x0000000000007948 */ /* 0x000fea0003800000 */
[----:B------:R-:W-:Y:S01]  /*6ac0*/  R2UR UR4, R48 ;  /* 0x00000000300472ca */ /* 0x000fe200000e0000 */
[--C-:B-1----:R-:W-:Y:S01]  /*6ad0*/  HADD2.F32 R0, -RZ, R56.reuse.H0_H0 ;  /* 0x20000038ff007230 */ /* 0x102fe20000004100 */
[----:B------:R-:W-:Y:S01]  /*6ae0*/  R2UR UR5, R73 ;  /* 0x00000000490572ca */ /* 0x000fe200000e0000 */
[----:B------:R-:W-:Y:S01]  /*6af0*/  HADD2.F32 R2, -RZ, R56.H1_H1 ;  /* 0x30000038ff027230 */ /* 0x000fe20000004100 */
[----:B------:R-:W-:Y:S01]  /*6b00*/  USHF.L.U32 UR8, UR43, 0xd, URZ ;  /* 0x0000000d2b087899 */ /* 0x000fe200080006ff */
[--C-:B------:R-:W-:Y:S01]  /*6b10*/  HADD2.F32 R3, -RZ, R57.reuse.H0_H0 ;  /* 0x20000039ff037230 */ /* 0x100fe20000004100 */
[----:B------:R-:W-:Y:S01]  /*6b20*/  BSSY.RECONVERGENT B0, `(.L_x_109) ;  /* 0x000008b000007945 */ /* 0x000fe20003800200 */
[----:B------:R-:W-:Y:S02]  /*6b30*/  HADD2.F32 R48, -RZ, R57.H1_H1 ;  /* 0x30000039ff307230 */ /* 0x000fe40000004100 */
[--C-:B------:R-:W-:Y:S02]  /*6b40*/  HADD2.F32 R50, -RZ, R58.reuse.H0_H0 ;  /* 0x2000003aff327230 */ /* 0x100fe40000004100 */
[----:B------:R-:W-:Y:S02]  /*6b50*/  HADD2.F32 R51, -RZ, R58.H1_H1 ;  /* 0x3000003aff337230 */ /* 0x000fe40000004100 */
[----:B------:R-:W1:Y:S01]  /*6b60*/  LDTM.x32 R4, tmem[UR4+0x20] ;  /* 0x00002004000479ee */ /* 0x000e6200082c0000 */
[----:B------:R-:W-:Y:S01]  /*6b70*/  NOP ;  /* 0x0000000000007918 */ /* 0x000fe20000000000 */
[----:B------:R-:W-:Y:S01]  /*6b80*/  UIADD3 UR5, UPT, UPT, UR5, 0x100, URZ ;  /* 0x0000010005057890 */ /* 0x000fe2000fffe0ff */
[--C-:B------:R-:W-:Y:S02]  /*6b90*/  HADD2.F32 R52, -RZ, R59.reuse.H0_H0 ;  /* 0x2000003bff347230 */ /* 0x100fe40000004100 */
[----:B------:R-:W-:Y:S01]  /*6ba0*/  HADD2.F32 R53, -RZ, R59.H1_H1 ;  /* 0x3000003bff357230 */ /* 0x000fe20000004100 */
[----:B------:R-:W-:Y:S01]  /*6bb0*/  UPRMT UR5, UR37, 0x654, UR5 ;  /* 0x0000065425057896 */ /* 0x000fe20008000005 */
[--C-:B------:R-:W-:Y:S02]  /*6bc0*/  HADD2.F32 R54, -RZ, R60.reuse.H0_H0 ;  /* 0x2000003cff367230 */ /* 0x100fe40000004100 */
[----:B------:R-:W-:Y:S02]  /*6bd0*/  HADD2.F32 R55, -RZ, R60.H1_H1 ;  /* 0x3000003cff377230 */ /* 0x000fe40000004100 */
[--C-:B------:R-:W-:Y:S02]  /*6be0*/  HADD2.F32 R56, -RZ, R61.reuse.H0_H0 ;  /* 0x2000003dff387230 */ /* 0x100fe40000004100 */
[----:B------:R-:W-:Y:S02]  /*6bf0*/  HADD2.F32 R57, -RZ, R61.H1_H1 ;  /* 0x3000003dff397230 */ /* 0x000fe40000004100 */
[----:B-1----:R-:W-:Y:S01]  /*6c00*/  SYNCS.ARRIVE.TRANS64.RED.A1T0 RZ, [UR5], RZ ;  /* 0x000000ffffff79a7 */ /* 0x002fe20008100405 */
[--C-:B------:R-:W-:Y:S02]  /*6c10*/  HADD2.F32 R58, -RZ, R62.reuse.H0_H0 ;  /* 0x2000003eff3a7230 */ /* 0x100fe40000004100 */
[----:B------:R-:W-:Y:S02]  /*6c20*/  HADD2.F32 R59, -RZ, R62.H1_H1 ;  /* 0x3000003eff3b7230 */ /* 0x000fe40000004100 */
[--C-:B------:R-:W-:Y:S02]  /*6c30*/  HADD2.F32 R60, -RZ, R63.reuse.H0_H0 ;  /* 0x2000003fff3c7230 */ /* 0x100fe40000004100 */
[----:B------:R-:W-:Y:S02]  /*6c40*/  HADD2.F32 R61, -RZ, R63.H1_H1 ;  /* 0x3000003fff3d7230 */ /* 0x000fe40000004100 */
[C---:B------:R-:W-:Y:S01]  /*6c50*/  FMUL R4, R47.reuse, R4 ;  /* 0x000000042f047220 */ /* 0x040fe20000400000 */
[C---:B------:R-:W-:Y:S01]  /*6c60*/  FMUL R5, R47.reuse, R5 ;  /* 0x000000052f057220 */ /* 0x040fe20000400000 */
[C---:B------:R-:W-:Y:S01]  /*6c70*/  FMUL R6, R47.reuse, R6 ;  /* 0x000000062f067220 */ /* 0x040fe20000400000 */
[----:B------:R-:W-:Y:S01]  /*6c80*/  FMUL R7, R47, R7 ;  /* 0x000000072f077220 */ /* 0x000fe20000400000 */
[C---:B------:R-:W-:Y:S01]  /*6c90*/  FFMA R4, R49.reuse, R0, R4 ;  /* 0x0000000031047223 */ /* 0x040fe20000000004 */
[C---:B------:R-:W-:Y:S01]  /*6ca0*/  FFMA R5, R49.reuse, R2, R5 ;  /* 0x0000000231057223 */ /* 0x040fe20000000005 */
[C---:B------:R-:W-:Y:S01]  /*6cb0*/  FFMA R6, R49.reuse, R3, R6 ;  /* 0x0000000331067223 */ /* 0x040fe20000000006 */
[----:B------:R-:W-:Y:S01]  /*6cc0*/  FFMA R7, R49, R48, R7 ;  /* 0x0000003031077223 */ /* 0x000fe20000000007 */
[C---:B------:R-:W-:Y:S01]  /*6cd0*/  FMUL R8, R47.reuse, R8 ;  /* 0x000000082f087220 */ /* 0x040fe20000400000 */
[----:B------:R-:W-:Y:S01]  /*6ce0*/  FMUL R9, R47, R9 ;  /* 0x000000092f097220 */ /* 0x000fe20000400000 */
[----:B------:R-:W-:Y:S01]  /*6cf0*/  F2FP.F16.F32.PACK_AB R4, R5, R4 ;  /* 0x000000040504723e */ /* 0x000fe200000000ff */
[----:B------:R-:W-:Y:S01]  /*6d00*/  FMUL R0, R47, R10 ;  /* 0x0000000a2f007220 */ /* 0x000fe20000400000 */
[----:B------:R-:W-:Y:S01]  /*6d10*/  F2FP.F16.F32.PACK_AB R5, R7, R6 ;  /* 0x000000060705723e */ /* 0x000fe200000000ff */
[C---:B------:R-:W-:Y:S01]  /*6d20*/  FFMA R8, R49.reuse, R50, R8 ;  /* 0x0000003231087223 */ /* 0x040fe20000000008 */
[C---:B------:R-:W-:Y:S01]  /*6d30*/  FFMA R9, R49.reuse, R51, R9 ;  /* 0x0000003331097223 */ /* 0x040fe20000000009 */
[----:B------:R-:W-:Y:S01]  /*6d40*/  FFMA R0, R49, R52, R0 ;  /* 0x0000003431007223 */ /* 0x000fe20000000000 */
[C---:B------:R-:W-:Y:S01]  /*6d50*/  FMUL R2, R47.reuse, R11 ;  /* 0x0000000b2f027220 */ /* 0x040fe20000400000 */
[C---:B------:R-:W-:Y:S01]  /*6d60*/  FMUL R3, R47.reuse, R12 ;  /* 0x0000000c2f037220 */ /* 0x040fe20000400000 */
[----:B------:R-:W-:Y:S01]  /*6d70*/  FMUL R10, R47, R13 ;  /* 0x0000000d2f0a7220 */ /* 0x000fe20000400000 */
[----:B------:R-:W-:Y:S01]  /*6d80*/  F2FP.F16.F32.PACK_AB R6, R9, R8 ;  /* 0x000000080906723e */ /* 0x000fe200000000ff */
[C---:B------:R-:W-:Y:S01]  /*6d90*/  FFMA R2, R49.reuse, R53, R2 ;  /* 0x0000003531027223 */ /* 0x040fe20000000002 */
[C---:B------:R-:W-:Y:S01]  /*6da0*/  FFMA R3, R49.reuse, R54, R3 ;  /* 0x0000003631037223 */ /* 0x040fe20000000003 */
[----:B------:R-:W-:Y:S01]  /*6db0*/  FFMA R10, R49, R55, R10 ;  /* 0x00000037310a7223 */ /* 0x000fe2000000000a */
[C---:B------:R-:W-:Y:S01]  /*6dc0*/  FMUL R11, R47.reuse, R14 ;  /* 0x0000000e2f0b7220 */ /* 0x040fe20000400000 */
[C---:B------:R-:W-:Y:S01]  /*6dd0*/  FMUL R15, R47.reuse, R15 ;  /* 0x0000000f2f0f7220 */ /* 0x040fe20000400000 */
[C---:B------:R-:W-:Y:S01]  /*6de0*/  FMUL R12, R47.reuse, R16 ;  /* 0x000000102f0c7220 */ /* 0x040fe20000400000 */
[----:B------:R-:W-:Y:S01]  /*6df0*/  FMUL R13, R47, R17 ;  /* 0x000000112f0d7220 */ /* 0x000fe20000400000 */
[----:B------:R-:W-:Y:S01]  /*6e00*/  FFMA R11, R49, R56, R11 ;  /* 0x00000038310b7223 */ /* 0x000fe2000000000b */
[----:B------:R-:W-:Y:S01]  /*6e10*/  FMUL R14, R47, R18 ;  /* 0x000000122f0e7220 */ /* 0x000fe20000400000 */
[----:B------:R-:W-:Y:S01]  /*6e20*/  FFMA R15, R49, R57, R15 ;  /* 0x00000039310f7223 */ /* 0x000fe2000000000f */
[--C-:B------:R-:W-:Y:S02]  /*6e30*/  HADD2.F32 R62, -RZ, R68.reuse.H0_H0 ;  /* 0x20000044ff3e7230 */ /* 0x100fe40000004100 */
[----:B------:R-:W-:Y:S01]  /*6e40*/  FMUL R19, R47, R19 ;  /* 0x000000132f137220 */ /* 0x000fe20000400000 */
[----:B------:R-:W-:Y:S01]  /*6e50*/  F2FP.F16.F32.PACK_AB R7, R2, R0 ;  /* 0x000000000207723e */ /* 0x000fe200000000ff */
[----:B------:R-:W-:Y:S01]  /*6e60*/  FFMA R12, R49, R58, R12 ;  /* 0x0000003a310c7223 */ /* 0x000fe2000000000c */
[----:B------:R-:W-:Y:S02]  /*6e70*/  HADD2.F32 R63, -RZ, R68.H1_H1 ;  /* 0x30000044ff3f7230 */ /* 0x000fe40000004100 */
[----:B------:R-:W-:Y:S01]  /*6e80*/  FMUL R16, R47, R20 ;  /* 0x000000142f107220 */ /* 0x000fe20000400000 */
[----:B------:R-:W-:Y:S01]  /*6e90*/  FFMA R13, R49, R59, R13 ;  /* 0x0000003b310d7223 */ /* 0x000fe2000000000d */
[----:B------:R1:W-:Y:S01]  /*6ea0*/  STS.128 [R99+UR8], R4 ;  /* 0x0000000463007988 */ /* 0x0003e20008000c08 */
[--C-:B---3--:R-:W-:Y:S02]  /*6eb0*/  HADD2.F32 R64, -RZ, R69.reuse.H0_H0 ;  /* 0x20000045ff407230 */ /* 0x108fe40000004100 */
[----:B------:R-:W-:Y:S01]  /*6ec0*/  FMUL R17, R47, R21 ;  /* 0x000000152f117220 */ /* 0x000fe20000400000 */
[----:B------:R-:W-:Y:S01]  /*6ed0*/  FFMA R14, R49, R60, R14 ;  /* 0x0000003c310e7223 */ /* 0x000fe2000000000e */
[----:B------:R-:W-:Y:S02]  /*6ee0*/  HADD2.F32 R65, -RZ, R69.H1_H1 ;  /* 0x30000045ff417230 */ /* 0x000fe40000004100 */
[----:B------:R-:W-:Y:S01]  /*6ef0*/  FMUL R18, R47, R22 ;  /* 0x000000162f127220 */ /* 0x000fe20000400000 */
[----:B------:R-:W-:Y:S01]  /*6f00*/  FFMA R19, R49, R61, R19 ;  /* 0x0000003d31137223 */ /* 0x000fe20000000013 */
[----:B------:R-:W-:Y:S02]  /*6f10*/  HADD2.F32 R66, -RZ, R70.H0_H0 ;  /* 0x20000046ff427230 */ /* 0x000fe40000004100 */
[----:B------:R-:W-:Y:S01]  /*6f20*/  FMUL R23, R47, R23 ;  /* 0x000000172f177220 */ /* 0x000fe20000400000 */
[--C-:B------:R-:W-:Y:S02]  /*6f30*/  HADD2.F32 R74, -RZ, R78.reuse.H0_H0 ;  /* 0x2000004eff4a7230 */ /* 0x100fe40000004100 */
[----:B------:R-:W-:Y:S01]  /*6f40*/  FFMA R16, R49, R62, R16 ;  /* 0x0000003e31107223 */ /* 0x000fe20000000010 */
[----:B------:R-:W-:Y:S01]  /*6f50*/  HADD2.F32 R75, -RZ, R78.H1_H1 ;  /* 0x3000004eff4b7230 */ /* 0x000fe20000004100 */
[----:B------:R-:W-:Y:S01]  /*6f60*/  IADD3 R78, PT, PT, R99, UR8, RZ ;  /* 0x00000008634e7c10 */ /* 0x000fe2000fffe0ff */
[----:B------:R-:W-:Y:S02]  /*6f70*/  HADD2.F32 R67, -RZ, R70.H1_H1 ;  /* 0x30000046ff437230 */ /* 0x000fe40000004100 */
[----:B------:R-:W-:Y:S01]  /*6f80*/  FMUL R20, R47, R24 ;  /* 0x000000182f147220 */ /* 0x000fe20000400000 */
[----:B------:R-:W-:Y:S01]  /*6f90*/  FFMA R17, R49, R63, R17 ;  /* 0x0000003f31117223 */ /* 0x000fe20000000011 */
[--C-:B------:R-:W-:Y:S02]  /*6fa0*/  HADD2.F32 R68, -RZ, R71.reuse.H0_H0 ;  /* 0x20000047ff447230 */ /* 0x100fe40000004100 */
[----:B------:R-:W-:Y:S01]  /*6fb0*/  FMUL R21, R47, R25 ;  /* 0x000000192f157220 */ /* 0x000fe20000400000 */
[----:B------:R-:W-:Y:S01]  /*6fc0*/  FFMA R18, R49, R64, R18 ;  /* 0x0000004031127223 */ /* 0x000fe20000000012 */
[----:B------:R-:W-:Y:S02]  /*6fd0*/  HADD2.F32 R69, -RZ, R71.H1_H1 ;  /* 0x30000047ff457230 */ /* 0x000fe40000004100 */
[----:B------:R-:W-:Y:S01]  /*6fe0*/  FMUL R22, R47, R26 ;  /* 0x0000001a2f167220 */ /* 0x000fe20000400000 */
[----:B------:R-:W-:Y:S01]  /*6ff0*/  F2FP.F16.F32.PACK_AB R8, R10, R3 ;  /* 0x000000030a08723e */ /* 0x000fe200000000ff */
[----:B------:R-:W-:Y:S01]  /*7000*/  FFMA R23, R49, R65, R23 ;  /* 0x0000004131177223 */ /* 0x000fe20000000017 */
[----:B------:R-:W-:Y:S01]  /*7010*/  F2FP.F16.F32.PACK_AB R9, R15, R11 ;  /* 0x0000000b0f09723e */ /* 0x000fe200000000ff */
[--C-:B------:R-:W-:Y:S02]  /*7020*/  HADD2.F32 R70, -RZ, R76.reuse.H0_H0 ;  /* 0x2000004cff467230 */ /* 0x100fe40000004100 */
[----:B------:R-:W-:Y:S01]  /*7030*/  FMUL R27, R47, R27 ;  /* 0x0000001b2f1b7220 */ /* 0x000fe20000400000 */
[----:B------:R-:W-:Y:S01]  /*7040*/  IADD3 R106, PT, PT, R106, R78, RZ ;  /* 0x0000004e6a6a7210 */ /* 0x000fe20007ffe0ff */
[----:B------:R-:W-:Y:S01]  /*7050*/  FFMA R20, R49, R66, R20 ;  /* 0x0000004231147223 */ /* 0x000fe20000000014 */
[----:B------:R-:W-:Y:S01]  /*7060*/  F2FP.F16.F32.PACK_AB R10, R13, R12 ;  /* 0x0000000c0d0a723e */ /* 0x000fe200000000ff */
[----:B------:R-:W-:Y:S01]  /*7070*/  HADD2.F32 R71, -RZ, R76.H1_H1 ;  /* 0x3000004cff477230 */ /* 0x000fe20000004100 */
[----:B------:R-:W-:Y:S01]  /*7080*/  F2FP.F16.F32.PACK_AB R11, R19, R14 ;  /* 0x0000000e130b723e */ /* 0x000fe200000000ff */
[----:B------:R-:W-:Y:S01]  /*7090*/  FMUL R24, R47, R28 ;  /* 0x0000001c2f187220 */ /* 0x000fe20000400000 */
[----:B------:R-:W-:Y:S01]  /*70a0*/  FFMA R21, R49, R67, R21 ;  /* 0x0000004331157223 */ /* 0x000fe20000000015 */
[--C-:B------:R-:W-:Y:S02]  /*70b0*/  HADD2.F32 R72, -RZ, R77.reuse.H0_H0 ;  /* 0x2000004dff487230 */ /* 0x100fe40000004100 */
[----:B------:R-:W-:Y:S01]  /*70c0*/  FMUL R25, R47, R29 ;  /* 0x0000001d2f197220 */ /* 0x000fe20000400000 */
[----:B------:R1:W-:Y:S01]  /*70d0*/  STS.128 [R106+0x10], R8 ;  /* 0x000010086a007388 */ /* 0x0003e20000000c00 */
[----:B------:R-:W-:Y:S01]  /*70e0*/  FFMA R22, R49, R68, R22 ;  /* 0x0000004431167223 */ /* 0x000fe20000000016 */
[----:B------:R-:W-:Y:S02]  /*70f0*/  HADD2.F32 R73, -RZ, R77.H1_H1 ;  /* 0x3000004dff497230 */ /* 0x000fe40000004100 */
[----:B------:R-:W-:Y:S01]  /*7100*/  FMUL R26, R47, R30 ;  /* 0x0000001e2f1a7220 */ /* 0x000fe20000400000 */
[----:B------:R-:W-:Y:S01]  /*7110*/  FFMA R27, R49, R69, R27 ;  /* 0x00000045311b7223 */ /* 0x000fe2000000001b */
        /* <DEDUP_REMOVED lines=10> */
[----:B------:R-:W-:Y:S01]  /*71c0*/  F2FP.F16.F32.PACK_AB R17, R23, R18 ;  /* 0x000000121711723e */ /* 0x000fe200000000ff */
[----:B------:R-:W-:Y:S01]  /*71d0*/  FFMA R31, R49, R73, R31 ;  /* 0x00000049311f7223 */ /* 0x000fe2000000001f */
[----:B------:R-:W-:Y:S01]  /*71e0*/  FMUL R35, R47, R35 ;  /* 0x000000232f237220 */ /* 0x000fe20000400000 */
[----:B------:R-:W-:Y:S01]  /*71f0*/  IADD3 R105, PT, PT, R105, R78, RZ ;  /* 0x0000004e69697210 */ /* 0x000fe20007ffe0ff */
[----:B------:R-:W-:Y:S01]  /*7200*/  FFMA R28, R49, R74, R28 ;  /* 0x0000004a311c7223 */ /* 0x000fe2000000001c */
[----:B------:R-:W-:Y:S01]  /*7210*/  F2FP.F16.F32.PACK_AB R18, R21, R20 ;  /* 0x000000141512723e */ /* 0x000fe200000000ff */
[----:B------:R-:W-:Y:S01]  /*7220*/  FFMA R29, R49, R75, R29 ;  /* 0x0000004b311d7223 */ /* 0x000fe2000000001d */
[----:B------:R-:W-:Y:S01]  /*7230*/  F2FP.F16.F32.PACK_AB R19, R27, R22 ;  /* 0x000000161b13723e */ /* 0x000fe200000000ff */
[C---:B------:R-:W-:Y:S01]  /*7240*/  FFMA R30, R49.reuse, R76, R30 ;  /* 0x0000004c311e7223 */ /* 0x040fe2000000001e */
[----:B------:R-:W-:Y:S01]  /*7250*/  FFMA R35, R49, R77, R35 ;  /* 0x0000004d31237223 */ /* 0x000fe20000000023 */
[----:B------:R-:W-:Y:S02]  /*7260*/  F2FP.F16.F32.PACK_AB R24, R25, R24 ;  /* 0x000000181918723e */ /* 0x000fe400000000ff */
[----:B------:R1:W-:Y:S01]  /*7270*/  STS.128 [R105+0x20], R16 ;  /* 0x0000201069007388 */ /* 0x0003e20000000c00 */
[----:B------:R-:W-:Y:S02]  /*7280*/  F2FP.F16.F32.PACK_AB R25, R31, R26 ;  /* 0x0000001a1f19723e */ /* 0x000fe400000000ff */
[----:B------:R-:W-:Y:S02]  /*7290*/  F2FP.F16.F32.PACK_AB R26, R29, R28 ;  /* 0x0000001c1d1a723e */ /* 0x000fe400000000ff */
[----:B------:R-:W-:Y:S02]  /*72a0*/  F2FP.F16.F32.PACK_AB R27, R35, R30 ;  /* 0x0000001e231b723e */ /* 0x000fe400000000ff */
[----:B------:R-:W-:Y:S05]  /*72b0*/  IADD3 R0, PT, PT, R98, R106, RZ ;  /* 0x0000006a62007210 */ /* 0x000fea0007ffe0ff */
        /* <DEDUP_REMOVED lines=9> */
[----:B------:R-:W-:Y:S02]  /*7350*/  UIADD3 UR10, UP0, UPT, UR54, 0x680, URZ ;  /* 0x00000680360a7890 */ /* 0x000fe4000ff1e0ff */
[----:B------:R-:W-:Y:S02]  /*7360*/  UIADD3 UR5, UPT, UPT, UR41, 0x20, URZ ;  /* 0x0000002029057890 */ /* 0x000fe4000fffe0ff */
[----:B------:R-:W-:Y:S02]  /*7370*/  UIADD3 UR4, UPT, UPT, UR48, 0x200, UR8 ;  /* 0x0000020030047890 */ /* 0x000fe4000fffe008 */
[----:B------:R-:W-:Y:S01]  /*7380*/  UIADD3.X UR11, UPT, UPT, URZ, UR55, URZ, UP0, !UPT ;  /* 0x00000037ff0b7290 */ /* 0x000fe200087fe4ff */
[----:B------:R-:W-:Y:S01]  /*7390*/  UMOV UR6, UR42 ;  /* 0x0000002a00067c82 */ /* 0x000fe20008000000 */
[----:B------:R-:W-:Y:S07]  /*73a0*/  UMOV UR7, UR36 ;  /* 0x0000002400077c82 */ /* 0x000fee0008000000 */
[----:B------:R2:W-:Y:S02]  /*73b0*/  UTMASTG.3D [UR4], [UR10] ;  /* 0x000000040a0073b5 */ /* 0x0005e40008010000 */
[----:B--2---:R0:W-:Y:S02]  /*73c0*/  UTMACMDFLUSH ;  /* 0x00000000000079b7 */ /* 0x0041e40000000000 */
.L_x_110:
[----:B------:R-:W-:Y:S05]  /*73d0*/  BSYNC.RECONVERGENT B0 ;  /* 0x0000000000007941 */ /* 0x000fea0003800200 */
.L_x_109:
[----:B------:R-:W-:Y:S01]  /*73e0*/  UIADD3 UR43, UPT, UPT, UR43, 0x1, URZ ;  /* 0x000000012b2b7890 */ /* 0x000fe2000fffe0ff */
[----:B------:R-:W-:Y:S03]  /*73f0*/  BSSY.RECONVERGENT B0, `(.L_x_111) ;  /* 0x0000008000007945 */ /* 0x000fe60003800200 */
[----:B------:R-:W-:Y:S04]  /*7400*/  UISETP.NE.AND UP0, UPT, UR43, 0x3, UPT ;  /* 0x000000032b00788c */ /* 0x000fe8000bf05270 */
[----:B------:R-:W-:Y:S02]  /*7410*/  UISETP.EQ.XOR UP1, UPT, UR40, 0x3, !UP0 ;  /* 0x000000032800788c */ /* 0x000fe4000c722a70 */
[----:B------:R-:W-:Y:S02]  /*7420*/  USEL UR56, UR43, URZ, UP0 ;  /* 0x000000ff2b387287 */ /* 0x000fe40008000000 */
[----:B------:R-:W-:Y:S04]  /*7430*/  USEL UR4, URZ, 0x1, !UP1 ;  /* 0x00000001ff047887 */ /* 0x000fe8000c800000 */
[----:B------:R-:W-:Y:S01]  /*7440*/  ULOP3.LUT UR51, UR51, UR4, URZ, 0x3c, !UPT ;  /* 0x0000000433337292 */ /* 0x000fe2000f8e3cff */
[----:B------:R-:W-:Y:S11]  /*7450*/  @P0 BRA `(.L_x_112) ;  /* 0x0000000000040947 */ /* 0x000ff60003800000 */
[----:B------:R-:W-:Y:S04]  /*7460*/  DEPBAR.LE SB0, 0x1 ;  /* 0x000080400000791a */ /* 0x000fe80000000000 */
.L_x_112:
[----:B------:R-:W-:Y:S05]  /*7470*/  BSYNC.RECONVERGENT B0 ;  /* 0x0000000000007941 */ /* 0x000fea0003800200 */
.L_x_111:
[----:B------:R-:W-:Y:S01]  /*7480*/  BAR.SYNC.DEFER_BLOCKING 0x1, 0x80 ;  /* 0x0042000000007b1d */ /* 0x000fe20000010000 */
[----:B------:R-:W-:Y:S01]  /*7490*/  UISETP.NE.AND UP0, UPT, UR50, -0x2, UPT ;  /* 0xfffffffe3200788c */ /* 0x000fe2000bf05270 */
[----:B------:R-:W-:Y:S08]  /*74a0*/  IADD3 R45, PT, PT, R45, 0x1, RZ ;  /* 0x000000012d2d7810 */ /* 0x000ff00007ffe0ff */
[----:B------:R-:W-:Y:S05]  /*74b0*/  BRA.U !UP0, `(.L_x_113) ;  /* 0x0000000108287547 */ /* 0x000fea000b800000 */
[----:B------:R-:W-:Y:S01]  /*74c0*/  ISETP.NE.AND P0, PT, R104, RZ, PT ;  /* 0x000000ff6800720c */ /* 0x000fe20003f05270 */
[----:B------:R-:W-:Y:S01]  /*74d0*/  IMAD.U32 R2, RZ, RZ, UR49 ;  /* 0x00000031ff027e24 */ /* 0x000fe2000f8e00ff */
[----:B------:R-:W-:Y:S01]  /*74e0*/  UIADD3 UR49, UPT, UPT, UR49, 0x1, URZ ;  /* 0x0000000131317890 */ /* 0x000fe2000fffe0ff */
[----:B-1----:R-:W-:Y:S03]  /*74f0*/  IMAD.U32 R0, RZ, RZ, UR37 ;  /* 0x00000025ff007e24 */ /* 0x002fe6000f8e00ff */
[----:B------:R-:W-:Y:S04]  /*7500*/  UISETP.NE.AND UP0, UPT, UR49, 0x3, UPT ;  /* 0x000000033100788c */ /* 0x000fe8000bf05270 */
[----:B------:R-:W-:Y:S03]  /*7510*/  USEL UR49, UR49, URZ, UP0 ;  /* 0x000000ff31317287 */ /* 0x000fe60008000000 */
[----:B------:R-:W-:Y:S05]  /*7520*/  @P0 LEA R2, R2, UR48, 0x3 ;  /* 0x0000003002020c11 */ /* 0x000fea000f8e18ff */
[----:B------:R-:W-:Y:S05]  /*7530*/  @P0 VIADD R2, R2, 0x98 ;  /* 0x0000009802020836 */ /* 0x000fea0000000000 */
[----:B------:R-:W-:Y:S04]  /*7540*/  @P0 PRMT R0, R0, 0x654, R2 ;  /* 0x0000065400000816 */ /* 0x000fe80000000002 */
[----:B------:R2:W-:Y:S03]  /*7550*/  @P0 SYNCS.ARRIVE.TRANS64.RED.A1T0 RZ, [R0+URZ], RZ ;  /* 0x000000ff00ff09a7 */ /* 0x0005e600081004ff */
.L_x_113:
[----:B------:R-:W-:Y:S01]  /*7560*/  ISETP.NE.AND P2, PT, R101, RZ, PT ;  /* 0x000000ff6500720c */ /* 0x000fe20003f45270 */
[----:B------:R-:W-:Y:S01]  /*7570*/  UIADD3 UR50, UPT, UPT, UR50, 0x2, URZ ;  /* 0x0000000232327890 */ /* 0x000fe2000fffe0ff */
[----:B------:R-:W-:Y:S01]  /*7580*/  ISETP.NE.AND P0, PT, R103, 0x2, PT ;  /* 0x000000026700780c */ /* 0x000fe20003f05270 */
[----:B------:R-:W-:Y:S01]  /*7590*/  IMAD.IADD R14, R43, 0x1, R86 ;  /* 0x000000012b0e7824 */ /* 0x000fe200078e0256 */
[----:B------:R-:W-:Y:S01]  /*75a0*/  ISETP.NE.AND P1, PT, R45, 0x4, PT ;  /* 0x000000042d00780c */ /* 0x000fe20003f25270 */
[----:B------:R-:W-:Y:S01]  /*75b0*/  IMAD.IADD R15, R44, 0x1, R87 ;  /* 0x000000012c0f7824 */ /* 0x000fe200078e0257 */
[----:B------:R-:W-:Y:S02]  /*75c0*/  SEL R2, RZ, 0x1, P0 ;  /* 0x00000001ff027807 */ /* 0x000fe40000000000 */
[----:B-12---:R-:W-:Y:S02]  /*75d0*/  SEL R0, RZ, 0x1, P1 ;  /* 0x00000001ff007807 */ /* 0x006fe40000800000 */
[----:B------:R-:W-:Y:S02]  /*75e0*/  LOP3.LUT R96, R96, R2, RZ, 0x3c, !PT ;  /* 0x0000000260607212 */ /* 0x000fe400078e3cff */
[----:B------:R-:W-:Y:S02]  /*75f0*/  LOP3.LUT R97, R97, R0, RZ, 0x3c, !PT ;  /* 0x0000000061617212 */ /* 0x000fe400078e3cff */
[----:B------:R-:W-:Y:S02]  /*7600*/  @P2 R2UR UR36, R95 ;  /* 0x000000005f2422ca */ /* 0x000fe400000e0000 */
[----:B------:R-:W-:Y:S02]  /*7610*/  SEL R103, R103, RZ, P0 ;  /* 0x000000ff67677207 */ /* 0x000fe40000000000 */
[----:B------:R-:W-:Y:S01]  /*7620*/  SEL R45, R45, RZ, P1 ;  /* 0x000000ff2d2d7207 */ /* 0x000fe20000800000 */
[----:B------:R-:W-:Y:S10]  /*7630*/  @P2 BRA `(.L_x_114) ;  /* 0xffffffd800042947 */ /* 0x000ff4000383ffff */
[----:B------:R-:W-:-:S09]  /*7640*/  UISETP.NE.AND UP0, UPT, UR53, URZ, UPT ;  /* 0x000000ff3500728c */ /* 0x000fd2000bf05270 */
[----:B------:R-:W-:Y:S05]  /*7650*/  BRA.U !UP0, `(.L_x_115) ;  /* 0x0000000108487547 */ /* 0x000fea000b800000 */
[----:B------:R-:W1:Y:S02]  /*7660*/  LDCU.64 UR4, c[0x0][0x890] ;  /* 0x00011200ff0477ac */ /* 0x000e640008000a00 */
[----:B-1----:R-:W-:-:S04]  /*7670*/  UISETP.NE.U32.AND UP0, UPT, UR4, URZ, UPT ;  /* 0x000000ff0400728c */ /* 0x002fc8000bf05070 */
[----:B------:R-:W-:-:S09]  /*7680*/  UISETP.NE.AND.EX UP0, UPT, UR5, URZ, UPT, UP0 ;  /* 0x000000ff0500728c */ /* 0x000fd2000bf05300 */
[----:B------:R-:W-:Y:S05]  /*7690*/  BRA.U UP0, `(.L_x_116) ;  /* 0x00000001000c7547 */ /* 0x000fea000b800000 */
[----:B------:R-:W-:-:S13]  /*76a0*/  FSETP.NEU.AND P0, PT, R49, RZ, PT ;  /* 0x000000ff3100720b */ /* 0x000fda0003f0d000 */
[----:B------:R-:W-:Y:S05]  /*76b0*/  @!P0 EXIT ;  /* 0x000000000000894d */ /* 0x000fea0003800000 */
[----:B------:R-:W-:Y:S05]  /*76c0*/  BRA `(.L_x_115) ;  /* 0x00000000002c7947 */ /* 0x000fea0003800000 */
.L_x_116:
[----:B------:R-:W-:Y:S01]  /*76d0*/  ISETP.NE.AND P0, PT, R102, RZ, PT ;  /* 0x000000ff6600720c */ /* 0x000fe20003f05270 */
[----:B------:R-:W-:-:S12]  /*76e0*/  BSSY.RECONVERGENT B0, `(.L_x_115) ;  /* 0x0000009000007945 */ /* 0x000fd80003800200 */
[----:B------:R-:W-:Y:S05]  /*76f0*/  @P0 BRA `(.L_x_117) ;  /* 0x0000000000140947 */ /* 0x000fea0003800000 */
[----:B------:R-:W1:Y:S02]  /*7700*/  LDCU.64 UR4, c[0x0][0x888] ;  /* 0x00011100ff0477ac */ /* 0x000e640008000a00 */
[----:B-1----:R-:W-:-:S04]  /*7710*/  ISETP.NE.U32.AND P0, PT, RZ, UR4, PT ;  /* 0x00000004ff007c0c */ /* 0x002fc8000bf05070 */
[----:B------:R-:W-:-:S13]  /*7720*/  ISETP.NE.AND.EX P0, PT, RZ, UR5, PT, P0 ;  /* 0x00000005ff007c0c */ /* 0x000fda000bf05300 */
[----:B------:R-:W-:Y:S05]  /*7730*/  @!P0 EXIT ;  /* 0x000000000000894d */ /* 0x000fea0003800000 */
[----:B------:R-:W-:Y:S05]  /*7740*/  BRA `(.L_x_118) ;  /* 0x0000000000087947 */ /* 0x000fea0003800000 */
.L_x_117:
[----:B------:R-:W-:-:S13]  /*7750*/  FSETP.NEU.AND P0, PT, R49, RZ, PT ;  /* 0x000000ff3100720b */ /* 0x000fda0003f0d000 */
[----:B------:R-:W-:Y:S05]  /*7760*/  @!P0 EXIT ;  /* 0x000000000000894d */ /* 0x000fea0003800000 */
.L_x_118:
[----:B------:R-:W-:Y:S05]  /*7770*/  BSYNC.RECONVERGENT B0 ;  /* 0x0000000000007941 */ /* 0x000fea0003800200 */
.L_x_115:
[----:B------:R-:W-:Y:S01]  /*7780*/  ULEA UR4, UR49, UR48, 0x3 ;  /* 0x0000003031047291 */ /* 0x000fe2000f8e18ff */
[----:B------:R-:W-:-:S04]  /*7790*/  DEPBAR.LE SB0, 0x0 ;  /* 0x000080000000791a */ /* 0x000fc80000000000 */
[----:B------:R-:W-:-:S04]  /*77a0*/  UIADD3 UR4, UPT, UPT, UR4, 0x98, URZ ;  /* 0x0000009804047890 */ /* 0x000fc8000fffe0ff */
[----:B------:R-:W-:-:S09]  /*77b0*/  UPRMT UR4, UR37, 0x654, UR4 ;  /* 0x0000065425047896 */ /* 0x000fd20008000004 */
[----:B------:R-:W-:Y:S01]  /*77c0*/  SYNCS.ARRIVE.TRANS64.RED.A1T0 RZ, [UR4], RZ ;  /* 0x000000ffffff79a7 */ /* 0x000fe20008100404 */
[----:B------:R-:W-:Y:S05]  /*77d0*/  EXIT ;  /* 0x000000000000794d */ /* 0x000fea0003800000 */
.L_x_19:
[----:B--2---:R2:W1:Y:S02]  /*77e0*/  SYNCS.PHASECHK.TRANS64.TRYWAIT P0, [R2+URZ+0x130], R3 ;  /* 0x00013003020075a7 */ /* 0x00446400080011ff */
[----:B-1----:R-:W-:Y:S05]  /*77f0*/  @!P0 NANOSLEEP.SYNCS 0x989680 ;  /* 0x009896800000895d */ /* 0x002fea0003900000 */
[----:B------:R-:W1:Y:S02]  /*7800*/  @!P0 SYNCS.PHASECHK.TRANS64 P0, [R2+URZ+0x130], R3 ;  /* 0x00013003020085a7 */ /* 0x000e6400080010ff */
[----:B-1----:R-:W-:Y:S05]  /*7810*/  @!P0 BRA `(.L_x_19) ;  /* 0xfffffffc00f08947 */ /* 0x002fea000383ffff */
[----:B------:R-:W-:Y:S05]  /*7820*/  BRA `(.L_x_119) ;  /* 0xffffff9c00847947 */ /* 0x000fea000383ffff */
.L_x_22:
[----:B-1----:R-:W-:-:S07]  /*7830*/  MOV R2, UR33 ;  /* 0x0000002100027c02 */ /* 0x002fce0008000f00 */
.L_x_120:
[----:B-1----:R1:W2:Y:S02]  /*7840*/  SYNCS.PHASECHK.TRANS64.TRYWAIT P0, [R2+URZ+0x40], R4 ;  /* 0x00004004020075a7 */ /* 0x0022a400080011ff */
[----:B--2---:R-:W-:Y:S05]  /*7850*/  @!P0 NANOSLEEP.SYNCS 0x989680 ;  /* 0x009896800000895d */ /* 0x004fea0003900000 */
[----:B------:R-:W2:Y:S02]  /*7860*/  @!P0 SYNCS.PHASECHK.TRANS64 P0, [R2+URZ+0x40], R4 ;  /* 0x00004004020085a7 */ /* 0x000ea400080010ff */
[----:B--2---:R-:W-:Y:S05]  /*7870*/  @!P0 BRA `(.L_x_120) ;  /* 0xfffffffc00f08947 */ /* 0x004fea000383ffff */
[----:B------:R-:W-:Y:S05]  /*7880*/  BRA `(.L_x_21) ;  /* 0xffffff9c00d87947 */ /* 0x000fea000383ffff */
.L_x_28:
[----:B-1----:R-:W-:-:S07]  /*7890*/  MOV R2, UR25 ;  /* 0x0000001900027c02 */ /* 0x002fce0008000f00 */
.L_x_121:
[----:B-1----:R1:W2:Y:S02]  /*78a0*/  SYNCS.PHASECHK.TRANS64.TRYWAIT P0, [R2+URZ+0x40], R4 ;  /* 0x00004004020075a7 */ /* 0x0022a400080011ff */
[----:B--2---:R-:W-:Y:S05]  /*78b0*/  @!P0 NANOSLEEP.SYNCS 0x989680 ;  /* 0x009896800000895d */ /* 0x004fea0003900000 */
[----:B------:R-:W2:Y:S02]  /*78c0*/  @!P0 SYNCS.PHASECHK.TRANS64 P0, [R2+URZ+0x40], R4 ;  /* 0x00004004020085a7 */ /* 0x000ea400080010ff */
[----:B--2---:R-:W-:Y:S05]  /*78d0*/  @!P0 BRA `(.L_x_121) ;  /* 0xfffffffc00f08947 */ /* 0x004fea000383ffff */
[----:B------:R-:W-:Y:S05]  /*78e0*/  BRA `(.L_x_27) ;  /* 0xffffffa000987947 */ /* 0x000fea000383ffff */
.L_x_32:
[----:B-1----:R1:W2:Y:S02]  /*78f0*/  SYNCS.PHASECHK.TRANS64.TRYWAIT P0, [R2+URZ+0xc0], R3 ;  /* 0x0000c003020075a7 */ /* 0x0022a400080011ff */
[----:B--2---:R-:W-:Y:S05]  /*7900*/  @!P0 NANOSLEEP.SYNCS 0x989680 ;  /* 0x009896800000895d */ /* 0x004fea0003900000 */
[----:B------:R-:W2:Y:S02]  /*7910*/  @!P0 SYNCS.PHASECHK.TRANS64 P0, [R2+URZ+0xc0], R3 ;  /* 0x0000c003020085a7 */ /* 0x000ea400080010ff */
[----:B--2---:R-:W-:Y:S05]  /*7920*/  @!P0 BRA `(.L_x_32) ;  /* 0xfffffffc00f08947 */ /* 0x004fea000383ffff */
[----:B------:R-:W-:Y:S05]  /*7930*/  BRA `(.L_x_122) ;  /* 0xffffffa4003c7947 */ /* 0x000fea000383ffff */
.L_x_36:
[----:B----4-:R-:W-:-:S07]  /*7940*/  MOV R0, UR5 ;  /* 0x0000000500007c02 */ /* 0x010fce0008000f00 */
.L_x_123:
[----:B-1----:R1:W2:Y:S02]  /*7950*/  SYNCS.PHASECHK.TRANS64.TRYWAIT P0, [R0+URZ], R2 ;  /* 0x00000002000075a7 */ /* 0x0022a400080011ff */
[----:B--2---:R-:W-:Y:S05]  /*7960*/  @!P0 NANOSLEEP.SYNCS 0x989680 ;  /* 0x009896800000895d */ /* 0x004fea0003900000 */
[----:B------:R-:W2:Y:S02]  /*7970*/  @!P0 SYNCS.PHASECHK.TRANS64 P0, [R0+URZ], R2 ;  /* 0x00000002000085a7 */ /* 0x000ea400080010ff */
[----:B--2---:R-:W-:Y:S05]  /*7980*/  @!P0 BRA `(.L_x_123) ;  /* 0xfffffffc00f08947 */ /* 0x004fea000383ffff */
[----:B------:R-:W-:Y:S05]  /*7990*/  BRA `(.L_x_124) ;  /* 0xffffffa800ac7947 */ /* 0x000fea000383ffff */
.L_x_37:
[----:B----4-:R-:W-:-:S07]  /*79a0*/  MOV R0, UR5 ;  /* 0x0000000500007c02 */ /* 0x010fce0008000f00 */
.L_x_125:
[----:B-1----:R1:W2:Y:S02]  /*79b0*/  SYNCS.PHASECHK.TRANS64.TRYWAIT P0, [R0+URZ], R3 ;  /* 0x00000003000075a7 */ /* 0x0022a400080011ff */
[----:B--2---:R-:W-:Y:S05]  /*79c0*/  @!P0 NANOSLEEP.SYNCS 0x989680 ;  /* 0x009896800000895d */ /* 0x004fea0003900000 */
[----:B------:R-:W2:Y:S02]  /*79d0*/  @!P0 SYNCS.PHASECHK.TRANS64 P0, [R0+URZ], R3 ;  /* 0x00000003000085a7 */ /* 0x000ea400080010ff */
[----:B--2---:R-:W-:Y:S05]  /*79e0*/  @!P0 BRA `(.L_x_125) ;  /* 0xfffffffc00f08947 */ /* 0x004fea000383ffff */
[----:B------:R-:W-:Y:S05]  /*79f0*/  BRA `(.L_x_126) ;  /* 0xffffffa800b87947 */ /* 0x000fea000383ffff */
.L_x_38:
[----:B----4-:R-:W-:-:S07]  /*7a00*/  MOV R0, UR5 ;  /* 0x0000000500007c02 */ /* 0x010fce0008000f00 */
.L_x_127:
[----:B-1----:R1:W2:Y:S02]  /*7a10*/  SYNCS.PHASECHK.TRANS64.TRYWAIT P0, [R0+URZ], R3 ;  /* 0x00000003000075a7 */ /* 0x0022a400080011ff */
[----:B--2---:R-:W-:Y:S05]  /*7a20*/  @!P0 NANOSLEEP.SYNCS 0x989680 ;  /* 0x009896800000895d */ /* 0x004fea0003900000 */
[----:B------:R-:W2:Y:S02]  /*7a30*/  @!P0 SYNCS.PHASECHK.TRANS64 P0, [R0+URZ], R3 ;  /* 0x00000003000085a7 */ /* 0x000ea400080010ff */
[----:B--2---:R-:W-:Y:S05]  /*7a40*/  @!P0 BRA `(.L_x_127) ;  /* 0xfffffffc00f08947 */ /* 0x004fea000383ffff */
[----:B------:R-:W-:Y:S05]  /*7a50*/  BRA `(.L_x_128) ;  /* 0xffffffa800c47947 */ /* 0x000fea000383ffff */
.L_x_39:
[----:B----4-:R-:W-:-:S07]  /*7a60*/  MOV R0, UR5 ;  /* 0x0000000500007c02 */ /* 0x010fce0008000f00 */
.L_x_129:
[----:B-1----:R1:W2:Y:S02]  /*7a70*/  SYNCS.PHASECHK.TRANS64.TRYWAIT P0, [R0+URZ], R3 ;  /* 0x00000003000075a7 */ /* 0x0022a400080011ff */
[----:B--2---:R-:W-:Y:S05]  /*7a80*/  @!P0 NANOSLEEP.SYNCS 0x989680 ;  /* 0x009896800000895d */ /* 0x004fea0003900000 */
[----:B------:R-:W2:Y:S02]  /*7a90*/  @!P0 SYNCS.PHASECHK.TRANS64 P0, [R0+URZ], R3 ;  /* 0x00000003000085a7 */ /* 0x000ea400080010ff */
[----:B--2---:R-:W-:Y:S05]  /*7aa0*/  @!P0 BRA `(.L_x_129) ;  /* 0xfffffffc00f08947 */ /* 0x004fea000383ffff */
[----:B------:R-:W-:Y:S05]  /*7ab0*/  BRA `(.L_x_130) ;  /* 0xffffffa800d07947 */ /* 0x000fea000383ffff */
.L_x_40:
[----:B----4-:R-:W-:-:S07]  /*7ac0*/  MOV R0, UR5 ;  /* 0x0000000500007c02 */ /* 0x010fce0008000f00 */
.L_x_131:
[----:B-1----:R1:W2:Y:S02]  /*7ad0*/  SYNCS.PHASECHK.TRANS64.TRYWAIT P0, [R0+URZ], R3 ;  /* 0x00000003000075a7 */ /* 0x0022a400080011ff */
[----:B--2---:R-:W-:Y:S05]  /*7ae0*/  @!P0 NANOSLEEP.SYNCS 0x989680 ;  /* 0x009896800000895d */ /* 0x004fea0003900000 */
[----:B------:R-:W2:Y:S02]  /*7af0*/  @!P0 SYNCS.PHASECHK.TRANS64 P0, [R0+URZ], R3 ;  /* 0x00000003000085a7 */ /* 0x000ea400080010ff */
[----:B--2---:R-:W-:Y:S05]  /*7b00*/  @!P0 BRA `(.L_x_131) ;  /* 0xfffffffc00f08947 */ /* 0x004fea000383ffff */
[----:B------:R-:W-:Y:S05]  /*7b10*/  BRA `(.L_x_132) ;  /* 0xffffffa800dc7947 */ /* 0x000fea000383ffff */
.L_x_41:
[----:B----4-:R-:W-:-:S07]  /*7b20*/  MOV R0, UR5 ;  /* 0x0000000500007c02 */ /* 0x010fce0008000f00 */
.L_x_133:
[----:B-1----:R1:W2:Y:S02]  /*7b30*/  SYNCS.PHASECHK.TRANS64.TRYWAIT P0, [R0+URZ], R3 ;  /* 0x00000003000075a7 */ /* 0x0022a400080011ff */
[----:B--2---:R-:W-:Y:S05]  /*7b40*/  @!P0 NANOSLEEP.SYNCS 0x989680 ;  /* 0x009896800000895d */ /* 0x004fea0003900000 */
[----:B------:R-:W2:Y:S02]  /*7b50*/  @!P0 SYNCS.PHASECHK.TRANS64 P0, [R0+URZ], R3 ;  /* 0x00000003000085a7 */ /* 0x000ea400080010ff */
[----:B--2---:R-:W-:Y:S05]  /*7b60*/  @!P0 BRA `(.L_x_133) ;  /* 0xfffffffc00f08947 */ /* 0x004fea000383ffff */
[----:B------:R-:W-:Y:S05]  /*7b70*/  BRA `(.L_x_134) ;  /* 0xffffffa800e87947 */ /* 0x000fea000383ffff */
.L_x_42:
[----:B----4-:R-:W-:-:S07]  /*7b80*/  MOV R0, UR5 ;  /* 0x0000000500007c02 */ /* 0x010fce0008000f00 */
.L_x_135:
[----:B-1----:R1:W2:Y:S02]  /*7b90*/  SYNCS.PHASECHK.TRANS64.TRYWAIT P0, [R0+URZ], R3 ;  /* 0x00000003000075a7 */ /* 0x0022a400080011ff */
[----:B--2---:R-:W-:Y:S05]  /*7ba0*/  @!P0 NANOSLEEP.SYNCS 0x989680 ;  /* 0x009896800000895d */ /* 0x004fea0003900000 */
[----:B------:R-:W2:Y:S02]  /*7bb0*/  @!P0 SYNCS.PHASECHK.TRANS64 P0, [R0+URZ], R3 ;  /* 0x00000003000085a7 */ /* 0x000ea400080010ff */
[----:B--2---:R-:W-:Y:S05]  /*7bc0*/  @!P0 BRA `(.L_x_135) ;  /* 0xfffffffc00f08947 */ /* 0x004fea000383ffff */
[----:B------:R-:W-:Y:S05]  /*7bd0*/  BRA `(.L_x_136) ;  /* 0xffffffa800f47947 */ /* 0x000fea000383ffff */
.L_x_45:
[----:B-1----:R1:W2:Y:S02]  /*7be0*/  SYNCS.PHASECHK.TRANS64.TRYWAIT P0, [R0+URZ+0x120], R4 ;  /* 0x00012004000075a7 */ /* 0x0022a400080011ff */
[----:B--2---:R-:W-:Y:S05]  /*7bf0*/  @!P0 NANOSLEEP.SYNCS 0x989680 ;  /* 0x009896800000895d */ /* 0x004fea0003900000 */
[----:B------:R-:W2:Y:S02]  /*7c00*/  @!P0 SYNCS.PHASECHK.TRANS64 P0, [R0+URZ+0x120], R4 ;  /* 0x00012004000085a7 */ /* 0x000ea400080010ff */
[----:B--2---:R-:W-:Y:S05]  /*7c10*/  @!P0 BRA `(.L_x_45) ;  /* 0xfffffffc00f08947 */ /* 0x004fea000383ffff */
[----:B------:R-:W-:Y:S05]  /*7c20*/  BRA `(.L_x_137) ;  /* 0xffffffac00507947 */ /* 0x000fea000383ffff */
.L_x_46:
[----:B------:R-:W-:-:S07]  /*7c30*/  MOV R0, UR5 ;  /* 0x0000000500007c02 */ /* 0x000fce0008000f00 */
.L_x_138:
[----:B-1----:R1:W2:Y:S02]  /*7c40*/  SYNCS.PHASECHK.TRANS64.TRYWAIT P0, [R0+URZ+0xd0], R5 ;  /* 0x0000d005000075a7 */ /* 0x0022a400080011ff */
[----:B--2---:R-:W-:Y:S05]  /*7c50*/  @!P0 NANOSLEEP.SYNCS 0x989680 ;  /* 0x009896800000895d */ /* 0x004fea0003900000 */
[----:B------:R-:W2:Y:S02]  /*7c60*/  @!P0 SYNCS.PHASECHK.TRANS64 P0, [R0+URZ+0xd0], R5 ;  /* 0x0000d005000085a7 */ /* 0x000ea400080010ff */
[----:B--2---:R-:W-:Y:S05]  /*7c70*/  @!P0 BRA `(.L_x_138) ;  /* 0xfffffffc00f08947 */ /* 0x004fea000383ffff */
[----:B------:R-:W-:Y:S05]  /*7c80*/  BRA `(.L_x_139) ;  /* 0xffffffac00607947 */ /* 0x000fea000383ffff */
.L_x_47:
[----:B-1----:R1:W2:Y:S02]  /*7c90*/  SYNCS.PHASECHK.TRANS64.TRYWAIT P1, [R0+URZ+0xc0], R4 ;  /* 0x0000c004000075a7 */ /* 0x0022a400080211ff */
[----:B--2---:R-:W-:Y:S05]  /*7ca0*/  @!P1 NANOSLEEP.SYNCS 0x989680 ;  /* 0x009896800000995d */ /* 0x004fea0003900000 */
[----:B------:R-:W2:Y:S02]  /*7cb0*/  @!P1 SYNCS.PHASECHK.TRANS64 P1, [R0+URZ+0xc0], R4 ;  /* 0x0000c004000095a7 */ /* 0x000ea400080210ff */
[----:B--2---:R-:W-:Y:S05]  /*7cc0*/  @!P1 BRA `(.L_x_47) ;  /* 0xfffffffc00f09947 */ /* 0x004fea000383ffff */
[----:B------:R-:W-:Y:S05]  /*7cd0*/  BRA `(.L_x_140) ;  /* 0xffffffac00907947 */ /* 0x000fea000383ffff */
.L_x_50:
[----:B------:R-:W-:-:S07]  /*7ce0*/  MOV R0, UR5 ;  /* 0x0000000500007c02 */ /* 0x000fce0008000f00 */
.L_x_141:
[----:B-1----:R1:W2:Y:S02]  /*7cf0*/  SYNCS.PHASECHK.TRANS64.TRYWAIT P0, [R0+URZ+0xd0], R2 ;  /* 0x0000d002000075a7 */ /* 0x0022a400080011ff */
[----:B--2---:R-:W-:Y:S05]  /*7d00*/  @!P0 NANOSLEEP.SYNCS 0x989680 ;  /* 0x009896800000895d */ /* 0x004fea0003900000 */
[----:B------:R-:W2:Y:S02]  /*7d10*/  @!P0 SYNCS.PHASECHK.TRANS64 P0, [R0+URZ+0xd0], R2 ;  /* 0x0000d002000085a7 */ /* 0x000ea400080010ff */
[----:B--2---:R-:W-:Y:S05]  /*7d20*/  @!P0 BRA `(.L_x_141) ;  /* 0xfffffffc00f08947 */ /* 0x004fea000383ffff */
[----:B------:R-:W-:Y:S05]  /*7d30*/  BRA `(.L_x_49) ;  /* 0xffffffac00e47947 */ /* 0x000fea000383ffff */
.L_x_57:
[----:B-1----:R1:W2:Y:S02]  /*7d40*/  SYNCS.PHASECHK.TRANS64.TRYWAIT P1, [R0+URZ+0xc0], R2 ;  /* 0x0000c002000075a7 */ /* 0x0022a400080211ff */
[----:B--2---:R-:W-:Y:S05]  /*7d50*/  @!P1 NANOSLEEP.SYNCS 0x989680 ;  /* 0x009896800000995d */ /* 0x004fea0003900000 */
[----:B------:R-:W2:Y:S02]  /*7d60*/  @!P1 SYNCS.PHASECHK.TRANS64 P1, [R0+URZ+0xc0], R2 ;  /* 0x0000c002000095a7 */ /* 0x000ea400080210ff */
[----:B--2---:R-:W-:Y:S05]  /*7d70*/  @!P1 BRA `(.L_x_57) ;  /* 0xfffffffc00f09947 */ /* 0x004fea000383ffff */
[----:B------:R-:W-:Y:S05]  /*7d80*/  BRA `(.L_x_142) ;  /* 0xffffffb400507947 */ /* 0x000fea000383ffff */
.L_x_58:
[----:B------:R-:W-:-:S07]  /*7d90*/  MOV R2, UR7 ;  /* 0x0000000700027c02 */ /* 0x000fce0008000f00 */
.L_x_143:
[----:B-1----:R1:W2:Y:S02]  /*7da0*/  SYNCS.PHASECHK.TRANS64.TRYWAIT P0, [R2+URZ+0x100], R0 ;  /* 0x00010000020075a7 */ /* 0x0022a400080011ff */
[----:B--2---:R-:W-:Y:S05]  /*7db0*/  @!P0 NANOSLEEP.SYNCS 0x989680 ;  /* 0x009896800000895d */ /* 0x004fea0003900000 */
[----:B------:R-:W2:Y:S02]  /*7dc0*/  @!P0 SYNCS.PHASECHK.TRANS64 P0, [R2+URZ+0x100], R0 ;  /* 0x00010000020085a7 */ /* 0x000ea400080010ff */
[----:B--2---:R-:W-:Y:S05]  /*7dd0*/  @!P0 BRA `(.L_x_143) ;  /* 0xfffffffc00f08947 */ /* 0x004fea000383ffff */
[----:B------:R-:W-:Y:S05]  /*7de0*/  BRA `(.L_x_144) ;  /* 0xffffffb400887947 */ /* 0x000fea000383ffff */
.L_x_61:
[----:B------:R-:W-:Y:S07]  /*7df0*/  MOV R0, UR6 ;  /* 0x0000000600007c02 */ /* 0x000fee0008000f00 */
.L_x_145:
[----:B-1----:R1:W2:Y:S02]  /*7e00*/  SYNCS.PHASECHK.TRANS64.TRYWAIT P0, [R0+URZ], R2 ;  /* 0x00000002000075a7 */ /* 0x0022a400080011ff */
[----:B--2---:R-:W-:Y:S05]  /*7e10*/  @!P0 NANOSLEEP.SYNCS 0x989680 ;  /* 0x009896800000895d */ /* 0x004fea0003900000 */
[----:B------:R-:W2:Y:S02]  /*7e20*/  @!P0 SYNCS.PHASECHK.TRANS64 P0, [R0+URZ], R2 ;  /* 0x00000002000085a7 */ /* 0x000ea400080010ff */
[----:B--2---:R-:W-:Y:S05]  /*7e30*/  @!P0 BRA `(.L_x_145) ;  /* 0xfffffffc00f08947 */ /* 0x004fea000383ffff */
[----:B------:R-:W-:Y:S05]  /*7e40*/  BRA `(.L_x_60) ;  /* 0xffffffb400a47947 */ /* 0x000fea000383ffff */
.L_x_64:
[----:B------:R-:W-:-:S07]  /*7e50*/  MOV R0, UR6 ;  /* 0x0000000600007c02 */ /* 0x000fce0008000f00 */
.L_x_146:
[----:B--2---:R2:W4:Y:S02]  /*7e60*/  SYNCS.PHASECHK.TRANS64.TRYWAIT P0, [R0+URZ], R2 ;  /* 0x00000002000075a7 */ /* 0x00452400080011ff */
[----:B----4-:R-:W-:Y:S05]  /*7e70*/  @!P0 NANOSLEEP.SYNCS 0x989680 ;  /* 0x009896800000895d */ /* 0x010fea0003900000 */
[----:B------:R-:W4:Y:S02]  /*7e80*/  @!P0 SYNCS.PHASECHK.TRANS64 P0, [R0+URZ], R2 ;  /* 0x00000002000085a7 */ /* 0x000f2400080010ff */
[----:B----4-:R-:W-:Y:S05]  /*7e90*/  @!P0 BRA `(.L_x_146) ;  /* 0xfffffffc00f08947 */ /* 0x010fea000383ffff */
[----:B------:R-:W-:Y:S05]  /*7ea0*/  BRA `(.L_x_147) ;  /* 0xffffffb800807947 */ /* 0x000fea000383ffff */
.L_x_65:
[----:B------:R-:W-:-:S07]  /*7eb0*/  MOV R0, UR6 ;  /* 0x0000000600007c02 */ /* 0x000fce0008000f00 */
.L_x_148:
[----:B-1----:R1:W2:Y:S02]  /*7ec0*/  SYNCS.PHASECHK.TRANS64.TRYWAIT P0, [R0+URZ], R3 ;  /* 0x00000003000075a7 */ /* 0x0022a400080011ff */
[----:B--2---:R-:W-:Y:S05]  /*7ed0*/  @!P0 NANOSLEEP.SYNCS 0x989680 ;  /* 0x009896800000895d */ /* 0x004fea0003900000 */
[----:B------:R-:W2:Y:S02]  /*7ee0*/  @!P0 SYNCS.PHASECHK.TRANS64 P0, [R0+URZ], R3 ;  /* 0x00000003000085a7 */ /* 0x000ea400080010ff */
[----:B--2---:R-:W-:Y:S05]  /*7ef0*/  @!P0 BRA `(.L_x_148) ;  /* 0xfffffffc00f08947 */ /* 0x004fea000383ffff */
[----:B------:R-:W-:Y:S05]  /*7f00*/  BRA `(.L_x_149) ;  /* 0xffffffb8008c7947 */ /* 0x000fea000383ffff */
.L_x_66:
[----:B------:R-:W-:-:S07]  /*7f10*/  MOV R0, UR6 ;  /* 0x0000000600007c02 */ /* 0x000fce0008000f00 */
.L_x_150:
[----:B-1----:R1:W2:Y:S02]  /*7f20*/  SYNCS.PHASECHK.TRANS64.TRYWAIT P0, [R0+URZ], R3 ;  /* 0x00000003000075a7 */ /* 0x0022a400080011ff */
[----:B--2---:R-:W-:Y:S05]  /*7f30*/  @!P0 NANOSLEEP.SYNCS 0x989680 ;  /* 0x009896800000895d */ /* 0x004fea0003900000 */
[----:B------:R-:W2:Y:S02]  /*7f40*/  @!P0 SYNCS.PHASECHK.TRANS64 P0, [R0+URZ], R3 ;  /* 0x00000003000085a7 */ /* 0x000ea400080010ff */
[----:B--2---:R-:W-:Y:S05]  /*7f50*/  @!P0 BRA `(.L_x_150) ;  /* 0xfffffffc00f08947 */ /* 0x004fea000383ffff */
[----:B------:R-:W-:Y:S05]  /*7f60*/  BRA `(.L_x_151) ;  /* 0xffffffb800987947 */ /* 0x000fea000383ffff */
.L_x_67:
[----:B-1----:R-:W-:-:S07]  /*7f70*/  MOV R0, UR7 ;  /* 0x0000000700007c02 */ /* 0x002fce0008000f00 */
.L_x_152:
[----:B-1----:R1:W2:Y:S02]  /*7f80*/  SYNCS.PHASECHK.TRANS64.TRYWAIT P0, [R0+URZ], R2 ;  /* 0x00000002000075a7 */ /* 0x0022a400080011ff */
[----:B--2---:R-:W-:Y:S05]  /*7f90*/  @!P0 NANOSLEEP.SYNCS 0x989680 ;  /* 0x009896800000895d */ /* 0x004fea0003900000 */
[----:B------:R-:W2:Y:S02]  /*7fa0*/  @!P0 SYNCS.PHASECHK.TRANS64 P0, [R0+URZ], R2 ;  /* 0x00000002000085a7 */ /* 0x000ea400080010ff */
[----:B--2---:R-:W-:Y:S05]  /*7fb0*/  @!P0 BRA `(.L_x_152) ;  /* 0xfffffffc00f08947 */ /* 0x004fea000383ffff */
[----:B------:R-:W-:Y:S05]  /*7fc0*/  BRA `(.L_x_153) ;  /* 0xffffffb800a47947 */ /* 0x000fea000383ffff */
.L_x_72:
[----:B--2---:R2:W3:Y:S02]  /*7fd0*/  SYNCS.PHASECHK.TRANS64.TRYWAIT P0, [R0+URZ+0xc0], R2 ;  /* 0x0000c002000075a7 */ /* 0x0044e400080011ff */
[----:B---3--:R-:W-:Y:S05]  /*7fe0*/  @!P0 NANOSLEEP.SYNCS 0x989680 ;  /* 0x009896800000895d */ /* 0x008fea0003900000 */
[----:B------:R-:W3:Y:S02]  /*7ff0*/  @!P0 SYNCS.PHASECHK.TRANS64 P0, [R0+URZ+0xc0], R2 ;  /* 0x0000c002000085a7 */ /* 0x000ee400080010ff */
[----:B---3--:R-:W-:Y:S05]  /*8000*/  @!P0 BRA `(.L_x_72) ;  /* 0xfffffffc00f08947 */ /* 0x008fea000383ffff */
[----:B------:R-:W-:Y:S05]  /*8010*/  BRA `(.L_x_154) ;  /* 0xffffffbc00a07947 */ /* 0x000fea000383ffff */
.L_x_75:
[----:B------:R-:W-:Y:S07]  /*8020*/  MOV R0, UR7 ;  /* 0x0000000700007c02 */ /* 0x000fee0008000f00 */
.L_x_155:
[----:B--2---:R2:W3:Y:S02]  /*8030*/  SYNCS.PHASECHK.TRANS64.TRYWAIT P0, [R0+URZ+0xb8], R2 ;  /* 0x0000b802000075a7 */ /* 0x0044e400080011ff */
[----:B---3--:R-:W-:Y:S05]  /*8040*/  @!P0 NANOSLEEP.SYNCS 0x989680 ;  /* 0x009896800000895d */ /* 0x008fea0003900000 */
[----:B------:R-:W3:Y:S02]  /*8050*/  @!P0 SYNCS.PHASECHK.TRANS64 P0, [R0+URZ+0xb8], R2 ;  /* 0x0000b802000085a7 */ /* 0x000ee400080010ff */
[----:B---3--:R-:W-:Y:S05]  /*8060*/  @!P0 BRA `(.L_x_155) ;  /* 0xfffffffc00f08947 */ /* 0x008fea000383ffff */
[----:B------:R-:W-:Y:S05]  /*8070*/  BRA `(.L_x_74) ;  /* 0xffffffc000807947 */ /* 0x000fea000383ffff */
.L_x_78:
[----:B------:R-:W-:Y:S07]  /*8080*/  MOV R0, UR15 ;  /* 0x0000000f00007c02 */ /* 0x000fee0008000f00 */
.L_x_156:
[----:B-1----:R1:W2:Y:S02]  /*8090*/  SYNCS.PHASECHK.TRANS64.TRYWAIT P0, [R0+URZ+0x98], R9 ;  /* 0x00009809000075a7 */ /* 0x0022a400080011ff */
[----:B--2---:R-:W-:Y:S05]  /*80a0*/  @!P0 NANOSLEEP.SYNCS 0x989680 ;  /* 0x009896800000895d */ /* 0x004fea0003900000 */
[----:B------:R-:W2:Y:S02]  /*80b0*/  @!P0 SYNCS.PHASECHK.TRANS64 P0, [R0+URZ+0x98], R9 ;  /* 0x00009809000085a7 */ /* 0x000ea400080010ff */
[----:B--2---:R-:W-:Y:S05]  /*80c0*/  @!P0 BRA `(.L_x_156) ;  /* 0xfffffffc00f08947 */ /* 0x004fea000383ffff */
[----:B------:R-:W-:Y:S05]  /*80d0*/  BRA `(.L_x_157) ;  /* 0xffffffc000f87947 */ /* 0x000fea000383ffff */
.L_x_79:
[----:B------:R-:W-:Y:S07]  /*80e0*/  MOV R0, UR13 ;  /* 0x0000000d00007c02 */ /* 0x000fee0008000f00 */
.L_x_158:
[----:B-1----:R1:W2:Y:S02]  /*80f0*/  SYNCS.PHASECHK.TRANS64.TRYWAIT P0, [R0+URZ+0x98], R14 ;  /* 0x0000980e000075a7 */ /* 0x0022a400080011ff */
[----:B--2---:R-:W-:Y:S05]  /*8100*/  @!P0 NANOSLEEP.SYNCS 0x989680 ;  /* 0x009896800000895d */ /* 0x004fea0003900000 */
[----:B------:R-:W2:Y:S02]  /*8110*/  @!P0 SYNCS.PHASECHK.TRANS64 P0, [R0+URZ+0x98], R14 ;  /* 0x0000980e000085a7 */ /* 0x000ea400080010ff */
[----:B--2---:R-:W-:Y:S05]  /*8120*/  @!P0 BRA `(.L_x_158) ;  /* 0xfffffffc00f08947 */ /* 0x004fea000383ffff */
[----:B------:R-:W-:Y:S05]  /*8130*/  BRA `(.L_x_159) ;  /* 0xffffffc400987947 */ /* 0x000fea000383ffff */
.L_x_81:
[----:B------:R-:W-:-:S07]  /*8140*/  MOV R0, UR4 ;  /* 0x0000000400007c02 */ /* 0x000fce0008000f00 */
.L_x_160:
[----:B-1----:R1:W3:Y:S02]  /*8150*/  SYNCS.PHASECHK.TRANS64.TRYWAIT P0, [R0+URZ], R2 ;  /* 0x00000002000075a7 */ /* 0x0022e400080011ff */
[----:B---3--:R-:W-:Y:S05]  /*8160*/  @!P0 NANOSLEEP.SYNCS 0x989680 ;  /* 0x009896800000895d */ /* 0x008fea0003900000 */
[----:B------:R-:W3:Y:S02]  /*8170*/  @!P0 SYNCS.PHASECHK.TRANS64 P0, [R0+URZ], R2 ;  /* 0x00000002000085a7 */ /* 0x000ee400080010ff */
[----:B---3--:R-:W-:Y:S05]  /*8180*/  @!P0 BRA `(.L_x_160) ;  /* 0xfffffffc00f08947 */ /* 0x008fea000383ffff */
[----:B------:R-:W-:Y:S05]  /*8190*/  BRA `(.L_x_161) ;  /* 0xffffffc800247947 */ /* 0x000fea000383ffff */
.L_x_82:
[----:B------:R-:W-:-:S07]  /*81a0*/  MOV R0, UR4 ;  /* 0x0000000400007c02 */ /* 0x000fce0008000f00 */
.L_x_162:
[----:B-1----:R1:W3:Y:S02]  /*81b0*/  SYNCS.PHASECHK.TRANS64.TRYWAIT P0, [R0+URZ], R2 ;  /* 0x00000002000075a7 */ /* 0x0022e400080011ff */
[----:B---3--:R-:W-:Y:S05]  /*81c0*/  @!P0 NANOSLEEP.SYNCS 0x989680 ;  /* 0x009896800000895d */ /* 0x008fea0003900000 */
[----:B------:R-:W3:Y:S02]  /*81d0*/  @!P0 SYNCS.PHASECHK.TRANS64 P0, [R0+URZ], R2 ;  /* 0x00000002000085a7 */ /* 0x000ee400080010ff */
[----:B---3--:R-:W-:Y:S05]  /*81e0*/  @!P0 BRA `(.L_x_162) ;  /* 0xfffffffc00f08947 */ /* 0x008fea000383ffff */
[----:B------:R-:W-:Y:S05]  /*81f0*/  BRA `(.L_x_163) ;  /* 0xffffffc800307947 */ /* 0x000fea000383ffff */
.L_x_84:
[----:B--2---:R2:W4:Y:S02]  /*8200*/  SYNCS.PHASECHK.TRANS64.TRYWAIT P0, [R0+URZ+0xc0], R2 ;  /* 0x0000c002000075a7 */ /* 0x00452400080011ff */
[----:B----4-:R-:W-:Y:S05]  /*8210*/  @!P0 NANOSLEEP.SYNCS 0x989680 ;  /* 0x009896800000895d */ /* 0x010fea0003900000 */
[----:B------:R-:W4:Y:S02]  /*8220*/  @!P0 SYNCS.PHASECHK.TRANS64 P0, [R0+URZ+0xc0], R2 ;  /* 0x0000c002000085a7 */ /* 0x000f2400080010ff */
[----:B----4-:R-:W-:Y:S05]  /*8230*/  @!P0 BRA `(.L_x_84) ;  /* 0xfffffffc00f08947 */ /* 0x010fea000383ffff */
[----:B------:R-:W-:Y:S05]  /*8240*/  BRA `(.L_x_164) ;  /* 0xffffffcc00147947 */ /* 0x000fea000383ffff */
.L_x_94:
[----:B-1----:R1:W3:Y:S02]  /*8250*/  SYNCS.PHASECHK.TRANS64.TRYWAIT P1, [R0+URZ+0x80], R3 ;  /* 0x00008003000075a7 */ /* 0x0022e400080211ff */
[----:B---3--:R-:W-:Y:S05]  /*8260*/  @!P1 NANOSLEEP.SYNCS 0x989680 ;  /* 0x009896800000995d */ /* 0x008fea0003900000 */
[----:B------:R-:W3:Y:S02]  /*8270*/  @!P1 SYNCS.PHASECHK.TRANS64 P1, [R0+URZ+0x80], R3 ;  /* 0x00008003000095a7 */ /* 0x000ee400080210ff */
[----:B---3--:R-:W-:Y:S05]  /*8280*/  @!P1 BRA `(.L_x_94) ;  /* 0xfffffffc00f09947 */ /* 0x008fea000383ffff */
[----:B------:R-:W-:Y:S05]  /*8290*/  BRA `(.L_x_93) ;  /* 0xffffffd800447947 */ /* 0x000fea000383ffff */
.L_x_96:
[----:B-1----:R1:W4:Y:S02]  /*82a0*/  SYNCS.PHASECHK.TRANS64.TRYWAIT P0, [R73+URZ+0xe0], R2 ;  /* 0x0000e002490075a7 */ /* 0x00232400080011ff */
[----:B----4-:R-:W-:Y:S05]  /*82b0*/  @!P0 NANOSLEEP.SYNCS 0x989680 ;  /* 0x009896800000895d */ /* 0x010fea0003900000 */
[----:B------:R-:W4:Y:S02]  /*82c0*/  @!P0 SYNCS.PHASECHK.TRANS64 P0, [R73+URZ+0xe0], R2 ;  /* 0x0000e002490085a7 */ /* 0x000f2400080010ff */
[----:B----4-:R-:W-:Y:S05]  /*82d0*/  @!P0 BRA `(.L_x_96) ;  /* 0xfffffffc00f08947 */ /* 0x010fea000383ffff */
[----:B------:R-:W-:Y:S05]  /*82e0*/  BRA `(.L_x_95) ;  /* 0xffffffd8007c7947 */ /* 0x000fea000383ffff */
.L_x_107:
[----:B--2---:R2:W4:Y:S02]  /*82f0*/  SYNCS.PHASECHK.TRANS64.TRYWAIT P0, [R2+URZ+0x80], R107 ;  /* 0x0000806b020075a7 */ /* 0x00452400080011ff */
[----:B----4-:R-:W-:Y:S05]  /*8300*/  @!P0 NANOSLEEP.SYNCS 0x989680 ;  /* 0x009896800000895d */ /* 0x010fea0003900000 */
[----:B------:R-:W4:Y:S02]  /*8310*/  @!P0 SYNCS.PHASECHK.TRANS64 P0, [R2+URZ+0x80], R107 ;  /* 0x0000806b020085a7 */ /* 0x000f2400080010ff */
[----:B----4-:R-:W-:Y:S05]  /*8320*/  @!P0 BRA `(.L_x_107) ;  /* 0xfffffffc00f08947 */ /* 0x010fea000383ffff */
[----:B------:R-:W-:Y:S05]  /*8330*/  BRA `(.L_x_106) ;  /* 0xffffffe400647947 */ /* 0x000fea000383ffff */
        .weak           $__internal_0_$__cuda_sm10x_tcgen05_guardrail_trap_col_being_dealloced_not_returned_by_alloc
        .type           $__internal_0_$__cuda_sm10x_tcgen05_guardrail_trap_col_being_dealloced_not_returned_by_alloc,@function
        .size           $__internal_0_$__cuda_sm10x_tcgen05_guardrail_trap_col_being_dealloced_not_returned_by_alloc,($__internal_1_$__cuda_sm10x_tcgen05_guardrail_trap_phase_invalid_during_alloc - $__internal_0_$__cuda_sm10x_tcgen05_guardrail_trap_col_being_dealloced_not_returned_by_alloc)
$__internal_0_$__cuda_sm10x_tcgen05_guardrail_trap_col_being_dealloced_not_returned_by_alloc:
[----:B------:R-:W-:Y:S05]  /*8340*/  BPT.TRAP 0x1 ;  /* 0x000000040000795c */ /* 0x000fea0000300000 */
[----:B------:R-:W-:-:S04]  /*8350*/  HFMA2 R3, -RZ, RZ, 0, 0 ;  /* 0x00000000ff037431 */ /* 0x000fc800000001ff */
[----:B------:R-:W-:Y:S05]  /*8360*/  RET.REL.NODEC R2 `(_ZN7cutlass13device_kernelINS_4gemm6kernel13GemmUniversalIN4cute5tupleIJiiiiEEENS1_10collective13CollectiveMmaINS1_35MainloopSm100TmaUmmaWarpSpecializedILi8ELi2ELi4ENS5_IJNS4_1CILi1EEESB_SB_EEEEENS5_IJNSA_ILi128EEENSA_ILi64EEESF_EEENS_6half_tENS5_IJSB_llEEESH_SI_NS4_8TiledMMAINS4_8MMA_AtomIJNS4_20SM100_MMA_F16BF16_SSISH_SH_fLi128ELi64ELNS4_4UMMA5MajorE1ELSN_1ELNSM_7ScaleInE0ELSO_0EEEEEENS4_6LayoutISC_NS5_IJNSA_ILi0EEESS_SS_EEEEENS5_IJNS4_10UnderscoreESV_SV_EEEEENS4_13SM90_TMA_LOADENS4_14ComposedLayoutINS4_7SwizzleILi3ELi4ELi3EEENS4_18smem_ptr_flag_bitsILi16EEENSR_INS5_IJSF_NSA_ILi8EEEEEENS5_IJSB_SF_EEEEEEEvNS4_8identityESY_S18_vS19_EENS_8epilogue10collective18CollectiveEpilogueINS1B_23Sm100TmaWarpSpecializedILi3ELi2ELi32ELb1ELb0EEEJSG_NS5_IJNSR_ISE_SB_EENSR_INSA_ILi32EEESB_EEEEESH_NS5_IJlSB_lEEESH_S1K_NS1B_6fusion15FusionCallbacksIS1F_NS1L_17LinearCombinationISH_fSH_fLNS_15FloatRoundStyleE2EEESG_S1J_JEEENS4_5SM1004TMEM4LOAD26SM100_TMEM_LOAD_32dp32b32xESY_NSZ_INS10_ILi2ELi4ELi3EEES13_NSR_INS5_IJS14_S1H_EEENS5_IJS1H_SB_EEEEEEENS4_39AutoVectorizingCopyWithAssumedAlignmentILi128EEENS4_14SM90_TMA_STOREES1Z_S21_S21_EEEvvEEEEvNT_6ParamsE) ;  /* 0xffffff7c02247950 */ /* 0x000fea0003c3ffff */
        .weak           $__internal_1_$__cuda_sm10x_tcgen05_guardrail_trap_phase_invalid_during_alloc
        .type           $__internal_1_$__cuda_sm10x_tcgen05_guardrail_trap_phase_invalid_during_alloc,@function
        .size           $__internal_1_$__cuda_sm10x_tcgen05_guardrail_trap_phase_invalid_during_alloc,($__internal_2_$__cuda_sm10x_tcgen05_guardrail_trap_unallocated_columns_being_dealloced - $__internal_1_$__cuda_sm10x_tcgen05_guardrail_trap_phase_invalid_during_alloc)
$__internal_1_$__cuda_sm10x_tcgen05_guardrail_trap_phase_invalid_during_alloc:
[----:B------:R-:W-:Y:S05]  /*8370*/  BPT.TRAP 0x1 ;  /* 0x000000040000795c */ /* 0x000fea0000300000 */
[----:B------:R-:W-:-:S04]  /*8380*/  MOV R3, 0x0 ;  /* 0x0000000000037802 */ /* 0x000fc80000000f00 */
[----:B------:R-:W-:Y:S05]  /*8390*/  RET.REL.NODEC R2 `(_ZN7cutlass13device_kernelINS_4gemm6kernel13GemmUniversalIN4cute5tupleIJiiiiEEENS1_10collective13CollectiveMmaINS1_35MainloopSm100TmaUmmaWarpSpecializedILi8ELi2ELi4ENS5_IJNS4_1CILi1EEESB_SB_EEEEENS5_IJNSA_ILi128EEENSA_ILi64EEESF_EEENS_6half_tENS5_IJSB_llEEESH_SI_NS4_8TiledMMAINS4_8MMA_AtomIJNS4_20SM100_MMA_F16BF16_SSISH_SH_fLi128ELi64ELNS4_4UMMA5MajorE1ELSN_1ELNSM_7ScaleInE0ELSO_0EEEEEENS4_6LayoutISC_NS5_IJNSA_ILi0EEESS_SS_EEEEENS5_IJNS4_10UnderscoreESV_SV_EEEEENS4_13SM90_TMA_LOADENS4_14ComposedLayoutINS4_7SwizzleILi3ELi4ELi3EEENS4_18smem_ptr_flag_bitsILi16EEENSR_INS5_IJSF_NSA_ILi8EEEEEENS5_IJSB_SF_EEEEEEEvNS4_8identityESY_S18_vS19_EENS_8epilogue10collective18CollectiveEpilogueINS1B_23Sm100TmaWarpSpecializedILi3ELi2ELi32ELb1ELb0EEEJSG_NS5_IJNSR_ISE_SB_EENSR_INSA_ILi32EEESB_EEEEESH_NS5_IJlSB_lEEESH_S1K_NS1B_6fusion15FusionCallbacksIS1F_NS1L_17LinearCombinationISH_fSH_fLNS_15FloatRoundStyleE2EEESG_S1J_JEEENS4_5SM1004TMEM4LOAD26SM100_TMEM_LOAD_32dp32b32xESY_NSZ_INS10_ILi2ELi4ELi3EEES13_NSR_INS5_IJS14_S1H_EEENS5_IJS1H_SB_EEEEEEENS4_39AutoVectorizingCopyWithAssumedAlignmentILi128EEENS4_14SM90_TMA_STOREES1Z_S21_S21_EEEvvEEEEvNT_6ParamsE) ;  /* 0xffffff7c02187950 */ /* 0x000fea0003c3ffff */
        .weak           $__internal_2_$__cuda_sm10x_tcgen05_guardrail_trap_unallocated_columns_being_dealloced
        .type           $__internal_2_$__cuda_sm10x_tcgen05_guardrail_trap_unallocated_columns_being_dealloced,@function
        .size           $__internal_2_$__cuda_sm10x_tcgen05_guardrail_trap_unallocated_columns_being_dealloced,(.L_x_166 - $__internal_2_$__cuda_sm10x_tcgen05_guardrail_trap_unallocated_columns_being_dealloced)
$__internal_2_$__cuda_sm10x_tcgen05_guardrail_trap_unallocated_columns_being_dealloced:
[----:B------:R-:W-:Y:S05]  /*83a0*/  BPT.TRAP 0x1 ;  /* 0x000000040000795c */ /* 0x000fea0000300000 */
[----:B------:R-:W-:-:S04]  /*83b0*/  HFMA2 R3, -RZ, RZ, 0, 0 ;  /* 0x00000000ff037431 */ /* 0x000fc800000001ff */
[----:B------:R-:W-:Y:S05]  /*83c0*/  RET.REL.NODEC R2 `(_ZN7cutlass13device_kernelINS_4gemm6kernel13GemmUniversalIN4cute5tupleIJiiiiEEENS1_10collective13CollectiveMmaINS1_35MainloopSm100TmaUmmaWarpSpecializedILi8ELi2ELi4ENS5_IJNS4_1CILi1EEESB_SB_EEEEENS5_IJNSA_ILi128EEENSA_ILi64EEESF_EEENS_6half_tENS5_IJSB_llEEESH_SI_NS4_8TiledMMAINS4_8MMA_AtomIJNS4_20SM100_MMA_F16BF16_SSISH_SH_fLi128ELi64ELNS4_4UMMA5MajorE1ELSN_1ELNSM_7ScaleInE0ELSO_0EEEEEENS4_6LayoutISC_NS5_IJNSA_ILi0EEESS_SS_EEEEENS5_IJNS4_10UnderscoreESV_SV_EEEEENS4_13SM90_TMA_LOADENS4_14ComposedLayoutINS4_7SwizzleILi3ELi4ELi3EEENS4_18smem_ptr_flag_bitsILi16EEENSR_INS5_IJSF_NSA_ILi8EEEEEENS5_IJSB_SF_EEEEEEEvNS4_8identityESY_S18_vS19_EENS_8epilogue10collective18CollectiveEpilogueINS1B_23Sm100TmaWarpSpecializedILi3ELi2ELi32ELb1ELb0EEEJSG_NS5_IJNSR_ISE_SB_EENSR_INSA_ILi32EEESB_EEEEESH_NS5_IJlSB_lEEESH_S1K_NS1B_6fusion15FusionCallbacksIS1F_NS1L_17LinearCombinationISH_fSH_fLNS_15FloatRoundStyleE2EEESG_S1J_JEEENS4_5SM1004TMEM4LOAD26SM100_TMEM_LOAD_32dp32b32xESY_NSZ_INS10_ILi2ELi4ELi3EEES13_NSR_INS5_IJS14_S1H_EEENS5_IJS1H_SB_EEEEEEENS4_39AutoVectorizingCopyWithAssumedAlignmentILi128EEENS4_14SM90_TMA_STOREES1Z_S21_S21_EEEvvEEEEvNT_6ParamsE) ;  /* 0xffffff7c020c7950 */ /* 0x000fea0003c3ffff */
.L_x_165:
[----:B------:R-:W-:-:S00]  /*83d0*/  BRA `(.L_x_165) ;  /* 0xfffffffc00fc7947 */ /* 0x000fc0000383ffff */
[----:B------:R-:W-:-:S00]  /*83e0*/  NOP ;  /* 0x0000000000007918 */ /* 0x000fc00000000000 */
        /* <DEDUP_REMOVED lines=9> */
.L_x_166:


//--------------------- .nv.global.init           --------------------------
	.section	.nv.global.init,"aw",@progbits
.nv.global.init:
	.type		$str$27,@object
	.size		$str$27,($str$28 - $str$27)
$str$27:
        /*0000*/ 	.byte	0x28, 0x61, 0x64, 0x64, 0x72, 0x65, 0x73, 0x73, 0x20, 0x26, 0x20, 0x6d, 0x61, 0x73, 0x6b, 0x29
        /*0010*/ 	.byte	0x20, 0x3d, 0x3d, 0x20, 0x30, 0x00
	.type		$str$28,@object
	.size		$str$28,($str$26 - $str$28)
$str$28:
        /*0016*/ 	.byte	0x2f, 0x74, 0x6d, 0x70, 0x2f, 0x63, 0x75, 0x74, 0x6c, 0x61, 0x73, 0x73, 0x5f, 0x73, 0x77, 0x65
        /*0026*/ 	.byte	0x65, 0x70, 0x5f, 0x73, 0x72, 0x63, 0x2f, 0x69, 0x6e, 0x63, 0x6c, 0x75, 0x64, 0x65, 0x2f, 0x63
        /*0036*/ 	.byte	0x75, 0x74, 0x65, 0x2f, 0x70, 0x6f, 0x69, 0x6e, 0x74, 0x65, 0x72, 0x5f, 0x66, 0x6c, 0x61, 0x67
        /*0046*/ 	.byte	0x67, 0x65, 0x64, 0x2e, 0x68, 0x70, 0x70, 0x00
	.type		$str$26,@object
	.size		$str$26,($str$25 - $str$26)
$str$26:
        /*004e*/ 	.byte	0x2f, 0x74, 0x6d, 0x70, 0x2f, 0x63, 0x75, 0x74, 0x6c, 0x61, 0x73, 0x73, 0x5f, 0x73, 0x77, 0x65
        /*005e*/ 	.byte	0x65, 0x70, 0x5f, 0x73, 0x72, 0x63, 0x2f, 0x69, 0x6e, 0x63, 0x6c, 0x75, 0x64, 0x65, 0x2f, 0x63
        /*006e*/ 	.byte	0x75, 0x74, 0x65, 0x2f, 0x61, 0x74, 0x6f, 0x6d, 0x2f, 0x63, 0x6f, 0x70, 0x79, 0x5f, 0x74, 0x72
        /*007e*/ 	.byte	0x61, 0x69, 0x74, 0x73, 0x5f, 0x73, 0x6d, 0x31, 0x30, 0x30, 0x2e, 0x68, 0x70, 0x70, 0x00
	.type		$str$25,@object
	.size		$str$25,(__unnamed_1 - $str$25)
$str$25:
        /*008d*/ 	.byte	0x28, 0x28, 0x75, 0x69, 0x6e, 0x74, 0x33, 0x32, 0x5f, 0x74, 0x28, 0x74, 0x68, 0x72, 0x65, 0x61
        /*009d*/ 	.byte	0x64, 0x49, 0x64, 0x78, 0x2e, 0x78, 0x29, 0x20, 0x2f, 0x20, 0x33, 0x32, 0x29, 0x20, 0x25, 0x20
        /*00ad*/ 	.byte	0x34, 0x29, 0x20, 0x3d, 0x3d, 0x20, 0x28, 0x28, 0x28, 0x74, 0x6d, 0x65, 0x6d, 0x5f, 0x61, 0x64
        /*00bd*/ 	.byte	0x64, 0x72, 0x20, 0x3e, 0x3e, 0x20, 0x31, 0x36, 0x29, 0x20, 0x2f, 0x20, 0x33, 0x32, 0x29, 0x20
        /*00cd*/ 	.byte	0x25, 0x20, 0x34, 0x29, 0x00
	.type		__unnamed_1,@object
	.size		__unnamed_1,(__unnamed_2 - __unnamed_1)
__unnamed_1:
        /*00d2*/ 	.byte	0x61, 0x75, 0x74, 0x6f, 0x20, 0x63, 0x75, 0x74, 0x65, 0x3a, 0x3a, 0x61, 0x73, 0x5f, 0x70, 0x6f
        /* <DEDUP_REMOVED lines=24> */
        /*0262*/ 	.byte	0x3e, 0x3e, 0x3e, 0x3e, 0x5d, 0x00
	.type		__unnamed_2,@object
	.size		__unnamed_2,(.L_2 - __unnamed_2)
__unnamed_2:
        /* <DEDUP_REMOVED lines=42> */
        /*0508*/ 	.byte	0x3e, 0x3e, 0x5d, 0x00
.L_2:


//--------------------- .nv.shared._ZN7cutlass13device_kernelINS_4gemm6kernel13GemmUniversalIN4cute5tupleIJiiiiEEENS1_10collective13CollectiveMmaINS1_35MainloopSm100TmaUmmaWarpSpecializedILi8ELi2ELi4ENS5_IJNS4_1CILi1EEESB_SB_EEEEENS5_IJNSA_ILi128EEENSA_ILi64EEESF_EEENS_6half_tENS5_IJSB_llEEESH_SI_NS4_8TiledMMAINS4_8MMA_AtomIJNS4_20SM100_MMA_F16BF16_SSISH_SH_fLi128ELi64ELNS4_4UMMA5MajorE1ELSN_1ELNSM_7ScaleInE0ELSO_0EEEEEENS4_6LayoutISC_NS5_IJNSA_ILi0EEESS_SS_EEEEENS5_IJNS4_10UnderscoreESV_SV_EEEEENS4_13SM90_TMA_LOADENS4_14ComposedLayoutINS4_7SwizzleILi3ELi4ELi3EEENS4_18smem_ptr_flag_bitsILi16EEENSR_INS5_IJSF_NSA_ILi8EEEEEENS5_IJSB_SF_EEEEEEEvNS4_8identityESY_S18_vS19_EENS_8epilogue10collective18CollectiveEpilogueINS1B_23Sm100TmaWarpSpecializedILi3ELi2ELi32ELb1ELb0EEEJSG_NS5_IJNSR_ISE_SB_EENSR_INSA_ILi32EEESB_EEEEESH_NS5_IJlSB_lEEESH_S1K_NS1B_6fusion15FusionCallbacksIS1F_NS1L_17LinearCombinationISH_fSH_fLNS_15FloatRoundStyleE2EEESG_S1J_JEEENS4_5SM1004TMEM4LOAD26SM100_TMEM_LOAD_32dp32b32xESY_NSZ_INS10_ILi2ELi4ELi3EEES13_NSR_INS5_IJS14_S1H_EEENS5_IJS1H_SB_EEEEEEENS4_39AutoVectorizingCopyWithAssumedAlignmentILi128EEENS4_14SM90_TMA_STOREES1Z_S21_S21_EEEvvEEEEvNT_6ParamsE --------------------------
	.section	.nv.shared._ZN7cutlass13device_kernelINS_4gemm6kernel13GemmUniversalIN4cute5tupleIJiiiiEEENS1_10collective13CollectiveMmaINS1_35MainloopSm100TmaUmmaWarpSpecializedILi8ELi2ELi4ENS5_IJNS4_1CILi1EEESB_SB_EEEEENS5_IJNSA_ILi128EEENSA_ILi64EEESF_EEENS_6half_tENS5_IJSB_llEEESH_SI_NS4_8TiledMMAINS4_8MMA_AtomIJNS4_20SM100_MMA_F16BF16_SSISH_SH_fLi128ELi64ELNS4_4UMMA5MajorE1ELSN_1ELNSM_7ScaleInE0ELSO_0EEEEEENS4_6LayoutISC_NS5_IJNSA_ILi0EEESS_SS_EEEEENS5_IJNS4_10UnderscoreESV_SV_EEEEENS4_13SM90_TMA_LOADENS4_14ComposedLayoutINS4_7SwizzleILi3ELi4ELi3EEENS4_18smem_ptr_flag_bitsILi16EEENSR_INS5_IJSF_NSA_ILi8EEEEEENS5_IJSB_SF_EEEEEEEvNS4_8identityESY_S18_vS19_EENS_8epilogue10collective18CollectiveEpilogueINS1B_23Sm100TmaWarpSpecializedILi3ELi2ELi32ELb1ELb0EEEJSG_NS5_IJNSR_ISE_SB_EENSR_INSA_ILi32EEESB_EEEEESH_NS5_IJlSB_lEEESH_S1K_NS1B_6fusion15FusionCallbacksIS1F_NS1L_17LinearCombinationISH_fSH_fLNS_15FloatRoundStyleE2EEESG_S1J_JEEENS4_5SM1004TMEM4LOAD26SM100_TMEM_LOAD_32dp32b32xESY_NSZ_INS10_ILi2ELi4ELi3EEES13_NSR_INS5_IJS14_S1H_EEENS5_IJS1H_SB_EEEEEEENS4_39AutoVectorizingCopyWithAssumedAlignmentILi128EEENS4_14SM90_TMA_STOREES1Z_S21_S21_EEEvvEEEEvNT_6ParamsE,"aw",@nobits
	.sectionflags	@""
	.align	16
	.zero		1024


//--------------------- .nv.shared.reserved.0     --------------------------
	.section	.nv.shared.reserved.0,"aw",@nobits
	.weak		__nv_reservedSMEM_offset_0_alias
	.size		__nv_reservedSMEM_offset_0_alias, 0, 64
	.other		__nv_reservedSMEM_offset_0_alias,@"STO_CUDA_RESERVED_SHARED STV_DEFAULT"
__nv_reservedSMEM_offset_0_alias:
	.zero		0
.nv.shared.reserved.0:
	.zero		64
	.weak		__nv_reservedSMEM_tcgen05_partition
	.type		__nv_reservedSMEM_tcgen05_partition,@object
	.size		__nv_reservedSMEM_tcgen05_partition,(.L_0 - __nv_reservedSMEM_tcgen05_partition)
__nv_reservedSMEM_tcgen05_partition:
	.zero		32
.L_0:


//--------------------- .nv.global                --------------------------
	.section	.nv.global,"aw",@nobits
.nv.global:
	.type		_ZN40_INTERNAL_d032dbdc_4_k_cu_3fee2cf6_377964cute1_E,@object
	.size		_ZN40_INTERNAL_d032dbdc_4_k_cu_3fee2cf6_377964cute1_E,(_ZN40_INTERNAL_d032dbdc_4_k_cu_3fee2cf6_377964cuda3std3__45__cpo6cbeginE - _ZN40_INTERNAL_d032dbdc_4_k_cu_3fee2cf6_377964cute1_E)
_ZN40_INTERNAL_d032dbdc_4_k_cu_3fee2cf6_377964cute1_E:
	.zero		1
	.type		_ZN40_INTERNAL_d032dbdc_4_k_cu_3fee2cf6_377964cuda3std3__45__cpo6cbeginE,@object
	.size		_ZN40_INTERNAL_d032dbdc_4_k_cu_3fee2cf6_377964cuda3std3__45__cpo6cbeginE,(_ZN40_INTERNAL_d032dbdc_4_k_cu_3fee2cf6_377964cuda3std3__48in_placeE - _ZN40_INTERNAL_d032dbdc_4_k_cu_3fee2cf6_377964cuda3std3__45__cpo6cbeginE)
_ZN40_INTERNAL_d032dbdc_4_k_cu_3fee2cf6_377964cuda3std3__45__cpo6cbeginE:
	.zero		1
	.type		_ZN40_INTERNAL_d032dbdc_4_k_cu_3fee2cf6_377964cuda3std3__48in_placeE,@object
	.size		_ZN40_INTERNAL_d032dbdc_4_k_cu_3fee2cf6_377964cuda3std3__48in_placeE,(_ZN40_INTERNAL_d032dbdc_4_k_cu_3fee2cf6_377964cuda3std6ranges3__45__cpo9iter_moveE - _ZN40_INTERNAL_d032dbdc_4_k_cu_3fee2cf6_377964cuda3std3__48in_placeE)
_ZN40_INTERNAL_d032dbdc_4_k_cu_3fee2cf6_377964cuda3std3__48in_placeE:
	.zero		1
	.type		_ZN40_INTERNAL_d032dbdc_4_k_cu_3fee2cf6_377964cuda3std6ranges3__45__cpo9iter_moveE,@object
	.size		_ZN40_INTERNAL_d032dbdc_4_k_cu_3fee2cf6_377964cuda3std6ranges3__45__cpo9iter_moveE,(_ZN40_INTERNAL_d032dbdc_4_k_cu_3fee2cf6_377964cuda3std3__45__cpo5beginE - _ZN40_INTERNAL_d032dbdc_4_k_cu_3fee2cf6_377964cuda3std6ranges3__45__cpo9iter_moveE)
_ZN40_INTERNAL_d032dbdc_4_k_cu_3fee2cf6_377964cuda3std6ranges3__45__cpo9iter_moveE:
	.zero		1
	.type		_ZN40_INTERNAL_d032dbdc_4_k_cu_3fee2cf6_377964cuda3std3__45__cpo5beginE,@object
	.size		_ZN40_INTERNAL_d032dbdc_4_k_cu_3fee2cf6_377964cuda3std3__45__cpo5beginE,(_ZN40_INTERNAL_d032dbdc_4_k_cu_3fee2cf6_377964cuda3std3__442_GLOBAL__N__d032dbdc_4_k_cu_3fee2cf6_377966ignoreE - _ZN40_INTERNAL_d032dbdc_4_k_cu_3fee2cf6_377964cuda3std3__45__cpo5beginE)
_ZN40_INTERNAL_d032dbdc_4_k_cu_3fee2cf6_377964cuda3std3__45__cpo5beginE:
	.zero		1
	.type		_ZN40_INTERNAL_d032dbdc_4_k_cu_3fee2cf6_377964cuda3std3__442_GLOBAL__N__d032dbdc_4_k_cu_3fee2cf6_377966ignoreE,@object
	.size		_ZN40_INTERNAL_d032dbdc_4_k_cu_3fee2cf6_377964cuda3std3__442_GLOBAL__N__d032dbdc_4_k_cu_3fee2cf6_377966ignoreE,(_ZN40_INTERNAL_d032dbdc_4_k_cu_3fee2cf6_377964cute7productE - _ZN40_INTERNAL_d032dbdc_4_k_cu_3fee2cf6_377964cuda3std3__442_GLOBAL__N__d032dbdc_4_k_cu_3fee2cf6_377966ignoreE)
_ZN40_INTERNAL_d032dbdc_4_k_cu_3fee2cf6_377964cuda3std3__442_GLOBAL__N__d032dbdc_4_k_cu_3fee2cf6_377966ignoreE:
	.zero		1
	.type		_ZN40_INTERNAL_d032dbdc_4_k_cu_3fee2cf6_377964cute7productE,@object
	.size		_ZN40_INTERNAL_d032dbdc_4_k_cu_3fee2cf6_377964cute7productE,(_ZN40_INTERNAL_d032dbdc_4_k_cu_3fee2cf6_377964cuda3std3__45__cpo3endE - _ZN40_INTERNAL_d032dbdc_4_k_cu_3fee2cf6_377964cute7productE)
_ZN40_INTERNAL_d032dbdc_4_k_cu_3fee2cf6_377964cute7productE:
	.zero		1
	.type		_ZN40_INTERNAL_d032dbdc_4_k_cu_3fee2cf6_377964cuda3std3__45__cpo3endE,@object
	.size		_ZN40_INTERNAL_d032dbdc_4_k_cu_3fee2cf6_377964cuda3std3__45__cpo3endE,(_ZN40_INTERNAL_d032dbdc_4_k_cu_3fee2cf6_377964cuda3std3__419piecewise_constructE - _ZN40_INTERNAL_d032dbdc_4_k_cu_3fee2cf6_377964cuda3std3__45__cpo3endE)
_ZN40_INTERNAL_d032dbdc_4_k_cu_3fee2cf6_377964cuda3std3__45__cpo3endE:
	.zero		1
	.type		_ZN40_INTERNAL_d032dbdc_4_k_cu_3fee2cf6_377964cuda3std3__419piecewise_constructE,@object
	.size		_ZN40_INTERNAL_d032dbdc_4_k_cu_3fee2cf6_377964cuda3std3__419piecewise_constructE,(_ZN40_INTERNAL_d032dbdc_4_k_cu_3fee2cf6_377964cuda3std3__45__cpo4cendE - _ZN40_INTERNAL_d032dbdc_4_k_cu_3fee2cf6_377964cuda3std3__419piecewise_constructE)
_ZN40_INTERNAL_d032dbdc_4_k_cu_3fee2cf6_377964cuda3std3__419piecewise_constructE:
	.zero		1
	.type		_ZN40_INTERNAL_d032dbdc_4_k_cu_3fee2cf6_377964cuda3std3__45__cpo4cendE,@object
	.size		_ZN40_INTERNAL_d032dbdc_4_k_cu_3fee2cf6_377964cuda3std3__45__cpo4cendE,(_ZN40_INTERNAL_d032dbdc_4_k_cu_3fee2cf6_377964cuda3std6ranges3__45__cpo4swapE - _ZN40_INTERNAL_d032dbdc_4_k_cu_3fee2cf6_377964cuda3std3__45__cpo4cendE)
_ZN40_INTERNAL_d032dbdc_4_k_cu_3fee2cf6_377964cuda3std3__45__cpo4cendE:
	.zero		1
	.type		_ZN40_INTERNAL_d032dbdc_4_k_cu_3fee2cf6_377964cuda3std6ranges3__45__cpo4swapE,@object
	.size		_ZN40_INTERNAL_d032dbdc_4_k_cu_3fee2cf6_377964cuda3std6ranges3__45__cpo4swapE,(.L_10 - _ZN40_INTERNAL_d032dbdc_4_k_cu_3fee2cf6_377964cuda3std6ranges3__45__cpo4swapE)
_ZN40_INTERNAL_d032dbdc_4_k_cu_3fee2cf6_377964cuda3std6ranges3__45__cpo4swapE:
	.zero		1
.L_10:


//--------------------- .nv.constant0._ZN7cutlass13device_kernelINS_4gemm6kernel13GemmUniversalIN4cute5tupleIJiiiiEEENS1_10collective13CollectiveMmaINS1_35MainloopSm100TmaUmmaWarpSpecializedILi8ELi2ELi4ENS5_IJNS4_1CILi1EEESB_SB_EEEEENS5_IJNSA_ILi128EEENSA_ILi64EEESF_EEENS_6half_tENS5_IJSB_llEEESH_SI_NS4_8TiledMMAINS4_8MMA_AtomIJNS4_20SM100_MMA_F16BF16_SSISH_SH_fLi128ELi64ELNS4_4UMMA5MajorE1ELSN_1ELNSM_7ScaleInE0ELSO_0EEEEEENS4_6LayoutISC_NS5_IJNSA_ILi0EEESS_SS_EEEEENS5_IJNS4_10UnderscoreESV_SV_EEEEENS4_13SM90_TMA_LOADENS4_14ComposedLayoutINS4_7SwizzleILi3ELi4ELi3EEENS4_18smem_ptr_flag_bitsILi16EEENSR_INS5_IJSF_NSA_ILi8EEEEEENS5_IJSB_SF_EEEEEEEvNS4_8identityESY_S18_vS19_EENS_8epilogue10collective18CollectiveEpilogueINS1B_23Sm100TmaWarpSpecializedILi3ELi2ELi32ELb1ELb0EEEJSG_NS5_IJNSR_ISE_SB_EENSR_INSA_ILi32EEESB_EEEEESH_NS5_IJlSB_lEEESH_S1K_NS1B_6fusion15FusionCallbacksIS1F_NS1L_17LinearCombinationISH_fSH_fLNS_15FloatRoundStyleE2EEESG_S1J_JEEENS4_5SM1004TMEM4LOAD26SM100_TMEM_LOAD_32dp32b32xESY_NSZ_INS10_ILi2ELi4ELi3EEES13_NSR_INS5_IJS14_S1H_EEENS5_IJS1H_SB_EEEEEEENS4_39AutoVectorizingCopyWithAssumedAlignmentILi128EEENS4_14SM90_TMA_STOREES1Z_S21_S21_EEEvvEEEEvNT_6ParamsE --------------------------
	.section	.nv.constant0._ZN7cutlass13device_kernelINS_4gemm6kernel13GemmUniversalIN4cute5tupleIJiiiiEEENS1_10collective13CollectiveMmaINS1_35MainloopSm100TmaUmmaWarpSpecializedILi8ELi2ELi4ENS5_IJNS4_1CILi1EEESB_SB_EEEEENS5_IJNSA_ILi128EEENSA_ILi64EEESF_EEENS_6half_tENS5_IJSB_llEEESH_SI_NS4_8TiledMMAINS4_8MMA_AtomIJNS4_20SM100_MMA_F16BF16_SSISH_SH_fLi128ELi64ELNS4_4UMMA5MajorE1ELSN_1ELNSM_7ScaleInE0ELSO_0EEEEEENS4_6LayoutISC_NS5_IJNSA_ILi0EEESS_SS_EEEEENS5_IJNS4_10UnderscoreESV_SV_EEEEENS4_13SM90_TMA_LOADENS4_14ComposedLayoutINS4_7SwizzleILi3ELi4ELi3EEENS4_18smem_ptr_flag_bitsILi16EEENSR_INS5_IJSF_NSA_ILi8EEEEEENS5_IJSB_SF_EEEEEEEvNS4_8identityESY_S18_vS19_EENS_8epilogue10collective18CollectiveEpilogueINS1B_23Sm100TmaWarpSpecializedILi3ELi2ELi32ELb1ELb0EEEJSG_NS5_IJNSR_ISE_SB_EENSR_INSA_ILi32EEESB_EEEEESH_NS5_IJlSB_lEEESH_S1K_NS1B_6fusion15FusionCallbacksIS1F_NS1L_17LinearCombinationISH_fSH_fLNS_15FloatRoundStyleE2EEESG_S1J_JEEENS4_5SM1004TMEM4LOAD26SM100_TMEM_LOAD_32dp32b32xESY_NSZ_INS10_ILi2ELi4ELi3EEES13_NSR_INS5_IJS14_S1H_EEENS5_IJS1H_SB_EEEEEEENS4_39AutoVectorizingCopyWithAssumedAlignmentILi128EEENS4_14SM90_TMA_STOREES1Z_S21_S21_EEEvvEEEEvNT_6ParamsE,"a",@progbits
	.sectionflags	@""
	.align	4
.nv.constant0._ZN7cutlass13device_kernelINS_4gemm6kernel13GemmUniversalIN4cute5tupleIJiiiiEEENS1_10collective13CollectiveMmaINS1_35MainloopSm100TmaUmmaWarpSpecializedILi8ELi2ELi4ENS5_IJNS4_1CILi1EEESB_SB_EEEEENS5_IJNSA_ILi128EEENSA_ILi64EEESF_EEENS_6half_tENS5_IJSB_llEEESH_SI_NS4_8TiledMMAINS4_8MMA_AtomIJNS4_20SM100_MMA_F16BF16_SSISH_SH_fLi128ELi64ELNS4_4UMMA5MajorE1ELSN_1ELNSM_7ScaleInE0ELSO_0EEEEEENS4_6LayoutISC_NS5_IJNSA_ILi0EEESS_SS_EEEEENS5_IJNS4_10UnderscoreESV_SV_EEEEENS4_13SM90_TMA_LOADENS4_14ComposedLayoutINS4_7SwizzleILi3ELi4ELi3EEENS4_18smem_ptr_flag_bitsILi16EEENSR_INS5_IJSF_NSA_ILi8EEEEEENS5_IJSB_SF_EEEEEEEvNS4_8identityESY_S18_vS19_EENS_8epilogue10collective18CollectiveEpilogueINS1B_23Sm100TmaWarpSpecializedILi3ELi2ELi32ELb1ELb0EEEJSG_NS5_IJNSR_ISE_SB_EENSR_INSA_ILi32EEESB_EEEEESH_NS5_IJlSB_lEEESH_S1K_NS1B_6fusion15FusionCallbacksIS1F_NS1L_17LinearCombinationISH_fSH_fLNS_15FloatRoundStyleE2EEESG_S1J_JEEENS4_5SM1004TMEM4LOAD26SM100_TMEM_LOAD_32dp32b32xESY_NSZ_INS10_ILi2ELi4ELi3EEES13_NSR_INS5_IJS14_S1H_EEENS5_IJS1H_SB_EEEEEEENS4_39AutoVectorizingCopyWithAssumedAlignmentILi128EEENS4_14SM90_TMA_STOREES1Z_S21_S21_EEEvvEEEEvNT_6ParamsE:
	.zero		2944


//--------------------- SYMBOLS --------------------------

	.type		.nv.reservedSmem.offset0,@object
	.size		.nv.reservedSmem.offset0,0x4
	.type		.nv.reservedSmem.cap,@object
	.size		.nv.reservedSmem.cap,0x4
	.type		__assertfail,@function
